//
// Generated by NVIDIA NVVM Compiler
//
// Compiler Build ID: CL-36424714
// Cuda compilation tools, release 13.0, V13.0.88
// Based on NVVM 20.0.0
//

.version 9.0
.target sm_100
.address_size 64

	// .globl	_Z24computeEuclideanDistancePfS_ii

.visible .entry _Z24computeEuclideanDistancePfS_ii(
	.param .u64 .ptr .align 1 _Z24computeEuclideanDistancePfS_ii_param_0,
	.param .u64 .ptr .align 1 _Z24computeEuclideanDistancePfS_ii_param_1,
	.param .u32 _Z24computeEuclideanDistancePfS_ii_param_2,
	.param .u32 _Z24computeEuclideanDistancePfS_ii_param_3
)
{
	.reg .pred 	%p<11>;
	.reg .b32 	%r<43>;
	.reg .b32 	%f<84>;
	.reg .b64 	%rd<37>;

	ld.param.u64 	%rd7, [_Z24computeEuclideanDistancePfS_ii_param_0];
	ld.param.u64 	%rd6, [_Z24computeEuclideanDistancePfS_ii_param_1];
	ld.param.u32 	%r20, [_Z24computeEuclideanDistancePfS_ii_param_2];
	ld.param.u32 	%r19, [_Z24computeEuclideanDistancePfS_ii_param_3];
	cvta.to.global.u64 	%rd1, %rd7;
	mov.u32 	%r21, %ctaid.x;
	mov.u32 	%r22, %ntid.x;
	mov.u32 	%r23, %tid.x;
	mad.lo.s32 	%r1, %r21, %r22, %r23;
	mov.u32 	%r24, %ctaid.y;
	mov.u32 	%r25, %ntid.y;
	mov.u32 	%r26, %tid.y;
	mad.lo.s32 	%r27, %r24, %r25, %r26;
	max.s32 	%r28, %r1, %r27;
	setp.ge.s32 	%p1, %r28, %r20;
	@%p1 bra 	$L__BB0_14;
	setp.lt.s32 	%p2, %r19, 1;
	mov.f32 	%f83, 0f00000000;
	@%p2 bra 	$L__BB0_13;
	mul.lo.s32 	%r3, %r19, %r27;
	mul.lo.s32 	%r4, %r19, %r1;
	and.b32  	%r5, %r19, 7;
	setp.lt.u32 	%p3, %r19, 8;
	mov.f32 	%f83, 0f00000000;
	mov.b32 	%r41, 0;
	@%p3 bra 	$L__BB0_5;
	and.b32  	%r41, %r19, 2147483640;
	neg.s32 	%r39, %r41;
	mul.wide.u32 	%rd8, %r3, 4;
	add.s64 	%rd3, %rd1, 16;
	add.s64 	%rd36, %rd3, %rd8;
	mov.f32 	%f83, 0f00000000;
	mov.u32 	%r38, %r4;
$L__BB0_4:
	.pragma "nounroll";
	mul.wide.s32 	%rd9, %r38, 4;
	add.s64 	%rd10, %rd3, %rd9;
	ld.global.f32 	%f17, [%rd36+-16];
	ld.global.f32 	%f18, [%rd10+-16];
	sub.f32 	%f19, %f17, %f18;
	fma.rn.f32 	%f20, %f19, %f19, %f83;
	ld.global.f32 	%f21, [%rd36+-12];
	ld.global.f32 	%f22, [%rd10+-12];
	sub.f32 	%f23, %f21, %f22;
	fma.rn.f32 	%f24, %f23, %f23, %f20;
	ld.global.f32 	%f25, [%rd36+-8];
	ld.global.f32 	%f26, [%rd10+-8];
	sub.f32 	%f27, %f25, %f26;
	fma.rn.f32 	%f28, %f27, %f27, %f24;
	ld.global.f32 	%f29, [%rd36+-4];
	ld.global.f32 	%f30, [%rd10+-4];
	sub.f32 	%f31, %f29, %f30;
	fma.rn.f32 	%f32, %f31, %f31, %f28;
	ld.global.f32 	%f33, [%rd36];
	ld.global.f32 	%f34, [%rd10];
	sub.f32 	%f35, %f33, %f34;
	fma.rn.f32 	%f36, %f35, %f35, %f32;
	ld.global.f32 	%f37, [%rd36+4];
	ld.global.f32 	%f38, [%rd10+4];
	sub.f32 	%f39, %f37, %f38;
	fma.rn.f32 	%f40, %f39, %f39, %f36;
	ld.global.f32 	%f41, [%rd36+8];
	ld.global.f32 	%f42, [%rd10+8];
	sub.f32 	%f43, %f41, %f42;
	fma.rn.f32 	%f44, %f43, %f43, %f40;
	ld.global.f32 	%f45, [%rd36+12];
	ld.global.f32 	%f46, [%rd10+12];
	sub.f32 	%f47, %f45, %f46;
	fma.rn.f32 	%f83, %f47, %f47, %f44;
	add.s32 	%r39, %r39, 8;
	add.s64 	%rd36, %rd36, 32;
	add.s32 	%r38, %r38, 8;
	setp.ne.s32 	%p4, %r39, 0;
	@%p4 bra 	$L__BB0_4;
$L__BB0_5:
	setp.eq.s32 	%p5, %r5, 0;
	@%p5 bra 	$L__BB0_13;
	and.b32  	%r13, %r19, 3;
	setp.lt.u32 	%p6, %r5, 4;
	@%p6 bra 	$L__BB0_8;
	add.s32 	%r30, %r41, %r3;
	mul.wide.u32 	%rd11, %r30, 4;
	add.s64 	%rd12, %rd1, %rd11;
	ld.global.f32 	%f49, [%rd12];
	add.s32 	%r31, %r41, %r4;
	mul.wide.s32 	%rd13, %r31, 4;
	add.s64 	%rd14, %rd1, %rd13;
	ld.global.f32 	%f50, [%rd14];
	sub.f32 	%f51, %f49, %f50;
	fma.rn.f32 	%f52, %f51, %f51, %f83;
	cvt.u64.u32 	%rd15, %r3;
	cvt.u64.u32 	%rd16, %r41;
	add.s64 	%rd17, %rd16, %rd15;
	shl.b64 	%rd18, %rd17, 2;
	add.s64 	%rd19, %rd1, %rd18;
	ld.global.f32 	%f53, [%rd19+4];
	ld.global.f32 	%f54, [%rd14+4];
	sub.f32 	%f55, %f53, %f54;
	fma.rn.f32 	%f56, %f55, %f55, %f52;
	ld.global.f32 	%f57, [%rd19+8];
	ld.global.f32 	%f58, [%rd14+8];
	sub.f32 	%f59, %f57, %f58;
	fma.rn.f32 	%f60, %f59, %f59, %f56;
	ld.global.f32 	%f61, [%rd19+12];
	ld.global.f32 	%f62, [%rd14+12];
	sub.f32 	%f63, %f61, %f62;
	fma.rn.f32 	%f83, %f63, %f63, %f60;
	add.s32 	%r41, %r41, 4;
$L__BB0_8:
	setp.eq.s32 	%p7, %r13, 0;
	@%p7 bra 	$L__BB0_13;
	setp.eq.s32 	%p8, %r13, 1;
	@%p8 bra 	$L__BB0_11;
	add.s32 	%r32, %r41, %r3;
	mul.wide.u32 	%rd20, %r32, 4;
	add.s64 	%rd21, %rd1, %rd20;
	ld.global.f32 	%f65, [%rd21];
	add.s32 	%r33, %r41, %r4;
	mul.wide.s32 	%rd22, %r33, 4;
	add.s64 	%rd23, %rd1, %rd22;
	ld.global.f32 	%f66, [%rd23];
	sub.f32 	%f67, %f65, %f66;
	fma.rn.f32 	%f68, %f67, %f67, %f83;
	cvt.u64.u32 	%rd24, %r3;
	cvt.u64.u32 	%rd25, %r41;
	add.s64 	%rd26, %rd25, %rd24;
	shl.b64 	%rd27, %rd26, 2;
	add.s64 	%rd28, %rd1, %rd27;
	ld.global.f32 	%f69, [%rd28+4];
	ld.global.f32 	%f70, [%rd23+4];
	sub.f32 	%f71, %f69, %f70;
	fma.rn.f32 	%f83, %f71, %f71, %f68;
	add.s32 	%r41, %r41, 2;
$L__BB0_11:
	and.b32  	%r34, %r19, 1;
	setp.eq.b32 	%p9, %r34, 1;
	not.pred 	%p10, %p9;
	@%p10 bra 	$L__BB0_13;
	add.s32 	%r35, %r41, %r3;
	mul.wide.u32 	%rd29, %r35, 4;
	add.s64 	%rd30, %rd1, %rd29;
	ld.global.f32 	%f72, [%rd30];
	add.s32 	%r36, %r41, %r4;
	mul.wide.s32 	%rd31, %r36, 4;
	add.s64 	%rd32, %rd1, %rd31;
	ld.global.f32 	%f73, [%rd32];
	sub.f32 	%f74, %f72, %f73;
	fma.rn.f32 	%f83, %f74, %f74, %f83;
$L__BB0_13:
	sqrt.rn.f32 	%f75, %f83;
	mad.lo.s32 	%r37, %r20, %r1, %r27;
	cvta.to.global.u64 	%rd33, %rd6;
	mul.wide.s32 	%rd34, %r37, 4;
	add.s64 	%rd35, %rd33, %rd34;
	st.global.f32 	[%rd35], %f75;
$L__BB0_14:
	ret;

}
	// .globl	_Z19computeDegreeMatrixPfS_i
.visible .entry _Z19computeDegreeMatrixPfS_i(
	.param .u64 .ptr .align 1 _Z19computeDegreeMatrixPfS_i_param_0,
	.param .u64 .ptr .align 1 _Z19computeDegreeMatrixPfS_i_param_1,
	.param .u32 _Z19computeDegreeMatrixPfS_i_param_2
)
{
	.reg .pred 	%p<11>;
	.reg .b32 	%r<37>;
	.reg .b32 	%f<83>;
	.reg .b64 	%rd<16>;

	ld.param.u64 	%rd4, [_Z19computeDegreeMatrixPfS_i_param_0];
	ld.param.u64 	%rd3, [_Z19computeDegreeMatrixPfS_i_param_1];
	ld.param.u32 	%r23, [_Z19computeDegreeMatrixPfS_i_param_2];
	cvta.to.global.u64 	%rd1, %rd4;
	mov.u32 	%r24, %ctaid.x;
	mov.u32 	%r25, %ntid.x;
	mov.u32 	%r26, %tid.x;
	mad.lo.s32 	%r1, %r24, %r25, %r26;
	setp.ge.s32 	%p1, %r1, %r23;
	@%p1 bra 	$L__BB1_15;
	setp.lt.s32 	%p2, %r23, 1;
	mov.f32 	%f82, 0f00000000;
	@%p2 bra 	$L__BB1_14;
	mul.lo.s32 	%r2, %r23, %r1;
	and.b32  	%r3, %r23, 15;
	setp.lt.u32 	%p3, %r23, 16;
	mov.f32 	%f82, 0f00000000;
	mov.b32 	%r33, 0;
	@%p3 bra 	$L__BB1_5;
	and.b32  	%r33, %r23, 2147483632;
	neg.s32 	%r31, %r33;
	add.s64 	%rd2, %rd1, 32;
	mov.f32 	%f82, 0f00000000;
	mov.u32 	%r30, %r2;
$L__BB1_4:
	.pragma "nounroll";
	mul.wide.s32 	%rd5, %r30, 4;
	add.s64 	%rd6, %rd2, %rd5;
	ld.global.f32 	%f18, [%rd6+-32];
	add.f32 	%f19, %f82, %f18;
	ld.global.f32 	%f20, [%rd6+-28];
	add.f32 	%f21, %f19, %f20;
	ld.global.f32 	%f22, [%rd6+-24];
	add.f32 	%f23, %f21, %f22;
	ld.global.f32 	%f24, [%rd6+-20];
	add.f32 	%f25, %f23, %f24;
	ld.global.f32 	%f26, [%rd6+-16];
	add.f32 	%f27, %f25, %f26;
	ld.global.f32 	%f28, [%rd6+-12];
	add.f32 	%f29, %f27, %f28;
	ld.global.f32 	%f30, [%rd6+-8];
	add.f32 	%f31, %f29, %f30;
	ld.global.f32 	%f32, [%rd6+-4];
	add.f32 	%f33, %f31, %f32;
	ld.global.f32 	%f34, [%rd6];
	add.f32 	%f35, %f33, %f34;
	ld.global.f32 	%f36, [%rd6+4];
	add.f32 	%f37, %f35, %f36;
	ld.global.f32 	%f38, [%rd6+8];
	add.f32 	%f39, %f37, %f38;
	ld.global.f32 	%f40, [%rd6+12];
	add.f32 	%f41, %f39, %f40;
	ld.global.f32 	%f42, [%rd6+16];
	add.f32 	%f43, %f41, %f42;
	ld.global.f32 	%f44, [%rd6+20];
	add.f32 	%f45, %f43, %f44;
	ld.global.f32 	%f46, [%rd6+24];
	add.f32 	%f47, %f45, %f46;
	ld.global.f32 	%f48, [%rd6+28];
	add.f32 	%f82, %f47, %f48;
	add.s32 	%r31, %r31, 16;
	add.s32 	%r30, %r30, 16;
	setp.ne.s32 	%p4, %r31, 0;
	@%p4 bra 	$L__BB1_4;
$L__BB1_5:
	setp.eq.s32 	%p5, %r3, 0;
	@%p5 bra 	$L__BB1_14;
	and.b32  	%r11, %r23, 7;
	setp.lt.u32 	%p6, %r3, 8;
	@%p6 bra 	$L__BB1_8;
	add.s32 	%r28, %r33, %r2;
	mul.wide.s32 	%rd7, %r28, 4;
	add.s64 	%rd8, %rd1, %rd7;
	ld.global.f32 	%f50, [%rd8];
	add.f32 	%f51, %f82, %f50;
	ld.global.f32 	%f52, [%rd8+4];
	add.f32 	%f53, %f51, %f52;
	ld.global.f32 	%f54, [%rd8+8];
	add.f32 	%f55, %f53, %f54;
	ld.global.f32 	%f56, [%rd8+12];
	add.f32 	%f57, %f55, %f56;
	ld.global.f32 	%f58, [%rd8+16];
	add.f32 	%f59, %f57, %f58;
	ld.global.f32 	%f60, [%rd8+20];
	add.f32 	%f61, %f59, %f60;
	ld.global.f32 	%f62, [%rd8+24];
	add.f32 	%f63, %f61, %f62;
	ld.global.f32 	%f64, [%rd8+28];
	add.f32 	%f82, %f63, %f64;
	add.s32 	%r33, %r33, 8;
$L__BB1_8:
	setp.eq.s32 	%p7, %r11, 0;
	@%p7 bra 	$L__BB1_14;
	and.b32  	%r14, %r23, 3;
	setp.lt.u32 	%p8, %r11, 4;
	@%p8 bra 	$L__BB1_11;
	add.s32 	%r29, %r33, %r2;
	mul.wide.s32 	%rd9, %r29, 4;
	add.s64 	%rd10, %rd1, %rd9;
	ld.global.f32 	%f66, [%rd10];
	add.f32 	%f67, %f82, %f66;
	ld.global.f32 	%f68, [%rd10+4];
	add.f32 	%f69, %f67, %f68;
	ld.global.f32 	%f70, [%rd10+8];
	add.f32 	%f71, %f69, %f70;
	ld.global.f32 	%f72, [%rd10+12];
	add.f32 	%f82, %f71, %f72;
	add.s32 	%r33, %r33, 4;
$L__BB1_11:
	setp.eq.s32 	%p9, %r14, 0;
	@%p9 bra 	$L__BB1_14;
	add.s32 	%r36, %r33, %r2;
	neg.s32 	%r35, %r14;
$L__BB1_13:
	.pragma "nounroll";
	mul.wide.s32 	%rd11, %r36, 4;
	add.s64 	%rd12, %rd1, %rd11;
	ld.global.f32 	%f73, [%rd12];
	add.f32 	%f82, %f82, %f73;
	add.s32 	%r36, %r36, 1;
	add.s32 	%r35, %r35, 1;
	setp.ne.s32 	%p10, %r35, 0;
	@%p10 bra 	$L__BB1_13;
$L__BB1_14:
	cvta.to.global.u64 	%rd13, %rd3;
	mul.wide.s32 	%rd14, %r1, 4;
	add.s64 	%rd15, %rd13, %rd14;
	st.global.f32 	[%rd15], %f82;
$L__BB1_15:
	ret;

}
	// .globl	_Z22computeLaplacianMatrixPfS_S_i
.visible .entry _Z22computeLaplacianMatrixPfS_S_i(
	.param .u64 .ptr .align 1 _Z22computeLaplacianMatrixPfS_S_i_param_0,
	.param .u64 .ptr .align 1 _Z22computeLaplacianMatrixPfS_S_i_param_1,
	.param .u64 .ptr .align 1 _Z22computeLaplacianMatrixPfS_S_i_param_2,
	.param .u32 _Z22computeLaplacianMatrixPfS_S_i_param_3
)
{
	.reg .pred 	%p<3>;
	.reg .b32 	%r<15>;
	.reg .b32 	%f<6>;
	.reg .b64 	%rd<15>;

	ld.param.u64 	%rd3, [_Z22computeLaplacianMatrixPfS_S_i_param_0];
	ld.param.u64 	%rd4, [_Z22computeLaplacianMatrixPfS_S_i_param_1];
	ld.param.u64 	%rd5, [_Z22computeLaplacianMatrixPfS_S_i_param_2];
	ld.param.u32 	%r4, [_Z22computeLaplacianMatrixPfS_S_i_param_3];
	cvta.to.global.u64 	%rd1, %rd5;
	cvta.to.global.u64 	%rd2, %rd4;
	mov.u32 	%r5, %ctaid.x;
	mov.u32 	%r6, %ntid.x;
	mov.u32 	%r7, %tid.x;
	mad.lo.s32 	%r1, %r5, %r6, %r7;
	mov.u32 	%r8, %ctaid.y;
	mov.u32 	%r9, %ntid.y;
	mov.u32 	%r10, %tid.y;
	mad.lo.s32 	%r11, %r8, %r9, %r10;
	max.s32 	%r12, %r1, %r11;
	setp.ge.s32 	%p1, %r12, %r4;
	@%p1 bra 	$L__BB2_4;
	setp.ne.s32 	%p2, %r1, %r11;
	@%p2 bra 	$L__BB2_3;
	cvta.to.global.u64 	%rd9, %rd3;
	mul.wide.u32 	%rd10, %r1, 4;
	add.s64 	%rd11, %rd9, %rd10;
	ld.global.f32 	%f3, [%rd11];
	mad.lo.s32 	%r14, %r4, %r1, %r1;
	mul.wide.u32 	%rd12, %r14, 4;
	add.s64 	%rd13, %rd2, %rd12;
	ld.global.f32 	%f4, [%rd13];
	sub.f32 	%f5, %f3, %f4;
	add.s64 	%rd14, %rd1, %rd12;
	st.global.f32 	[%rd14], %f5;
	bra.uni 	$L__BB2_4;
$L__BB2_3:
	mad.lo.s32 	%r13, %r4, %r1, %r11;
	mul.wide.s32 	%rd6, %r13, 4;
	add.s64 	%rd7, %rd2, %rd6;
	ld.global.f32 	%f1, [%rd7];
	neg.f32 	%f2, %f1;
	add.s64 	%rd8, %rd1, %rd6;
	st.global.f32 	[%rd8], %f2;
$L__BB2_4:
	ret;

}
	// .globl	_Z17compute_centroidsPiPfS0_S0_S0_iii
.visible .entry _Z17compute_centroidsPiPfS0_S0_S0_iii(
	.param .u64 .ptr .align 1 _Z17compute_centroidsPiPfS0_S0_S0_iii_param_0,
	.param .u64 .ptr .align 1 _Z17compute_centroidsPiPfS0_S0_S0_iii_param_1,
	.param .u64 .ptr .align 1 _Z17compute_centroidsPiPfS0_S0_S0_iii_param_2,
	.param .u64 .ptr .align 1 _Z17compute_centroidsPiPfS0_S0_S0_iii_param_3,
	.param .u64 .ptr .align 1 _Z17compute_centroidsPiPfS0_S0_S0_iii_param_4,
	.param .u32 _Z17compute_centroidsPiPfS0_S0_S0_iii_param_5,
	.param .u32 _Z17compute_centroidsPiPfS0_S0_S0_iii_param_6,
	.param .u32 _Z17compute_centroidsPiPfS0_S0_S0_iii_param_7
)
{
	.reg .pred 	%p<11>;
	.reg .b32 	%r<49>;
	.reg .b32 	%f<90>;
	.reg .b64 	%rd<31>;

	ld.param.u64 	%rd5, [_Z17compute_centroidsPiPfS0_S0_S0_iii_param_0];
	ld.param.u64 	%rd7, [_Z17compute_centroidsPiPfS0_S0_S0_iii_param_2];
	ld.param.u64 	%rd8, [_Z17compute_centroidsPiPfS0_S0_S0_iii_param_3];
	ld.param.u64 	%rd6, [_Z17compute_centroidsPiPfS0_S0_S0_iii_param_4];
	ld.param.u32 	%r30, [_Z17compute_centroidsPiPfS0_S0_S0_iii_param_6];
	ld.param.u32 	%r31, [_Z17compute_centroidsPiPfS0_S0_S0_iii_param_7];
	cvta.to.global.u64 	%rd1, %rd8;
	cvta.to.global.u64 	%rd2, %rd7;
	mov.u32 	%r32, %ctaid.x;
	mov.u32 	%r33, %ntid.x;
	mov.u32 	%r34, %tid.x;
	mad.lo.s32 	%r1, %r32, %r33, %r34;
	setp.ge.s32 	%p1, %r1, %r31;
	@%p1 bra 	$L__BB3_15;
	cvta.to.global.u64 	%rd9, %rd5;
	mul.wide.s32 	%rd10, %r1, 4;
	add.s64 	%rd11, %rd9, %rd10;
	ld.global.u32 	%r2, [%rd11];
	setp.lt.s32 	%p2, %r30, 1;
	@%p2 bra 	$L__BB3_14;
	mul.lo.s32 	%r3, %r30, %r1;
	mul.lo.s32 	%r4, %r2, %r30;
	and.b32  	%r5, %r30, 15;
	setp.lt.u32 	%p3, %r30, 16;
	mov.b32 	%r44, 0;
	@%p3 bra 	$L__BB3_5;
	and.b32  	%r44, %r30, 2147483632;
	neg.s32 	%r42, %r44;
	add.s64 	%rd3, %rd2, 32;
	add.s64 	%rd4, %rd1, 32;
	mov.u32 	%r40, %r4;
	mov.u32 	%r41, %r3;
$L__BB3_4:
	.pragma "nounroll";
	mul.wide.s32 	%rd12, %r41, 4;
	add.s64 	%rd13, %rd3, %rd12;
	mul.wide.s32 	%rd14, %r40, 4;
	add.s64 	%rd15, %rd4, %rd14;
	ld.global.f32 	%f1, [%rd13+-32];
	ld.global.f32 	%f2, [%rd15+-32];
	add.f32 	%f3, %f1, %f2;
	st.global.f32 	[%rd15+-32], %f3;
	ld.global.f32 	%f4, [%rd13+-28];
	ld.global.f32 	%f5, [%rd15+-28];
	add.f32 	%f6, %f4, %f5;
	st.global.f32 	[%rd15+-28], %f6;
	ld.global.f32 	%f7, [%rd13+-24];
	ld.global.f32 	%f8, [%rd15+-24];
	add.f32 	%f9, %f7, %f8;
	st.global.f32 	[%rd15+-24], %f9;
	ld.global.f32 	%f10, [%rd13+-20];
	ld.global.f32 	%f11, [%rd15+-20];
	add.f32 	%f12, %f10, %f11;
	st.global.f32 	[%rd15+-20], %f12;
	ld.global.f32 	%f13, [%rd13+-16];
	ld.global.f32 	%f14, [%rd15+-16];
	add.f32 	%f15, %f13, %f14;
	st.global.f32 	[%rd15+-16], %f15;
	ld.global.f32 	%f16, [%rd13+-12];
	ld.global.f32 	%f17, [%rd15+-12];
	add.f32 	%f18, %f16, %f17;
	st.global.f32 	[%rd15+-12], %f18;
	ld.global.f32 	%f19, [%rd13+-8];
	ld.global.f32 	%f20, [%rd15+-8];
	add.f32 	%f21, %f19, %f20;
	st.global.f32 	[%rd15+-8], %f21;
	ld.global.f32 	%f22, [%rd13+-4];
	ld.global.f32 	%f23, [%rd15+-4];
	add.f32 	%f24, %f22, %f23;
	st.global.f32 	[%rd15+-4], %f24;
	ld.global.f32 	%f25, [%rd13];
	ld.global.f32 	%f26, [%rd15];
	add.f32 	%f27, %f25, %f26;
	st.global.f32 	[%rd15], %f27;
	ld.global.f32 	%f28, [%rd13+4];
	ld.global.f32 	%f29, [%rd15+4];
	add.f32 	%f30, %f28, %f29;
	st.global.f32 	[%rd15+4], %f30;
	ld.global.f32 	%f31, [%rd13+8];
	ld.global.f32 	%f32, [%rd15+8];
	add.f32 	%f33, %f31, %f32;
	st.global.f32 	[%rd15+8], %f33;
	ld.global.f32 	%f34, [%rd13+12];
	ld.global.f32 	%f35, [%rd15+12];
	add.f32 	%f36, %f34, %f35;
	st.global.f32 	[%rd15+12], %f36;
	ld.global.f32 	%f37, [%rd13+16];
	ld.global.f32 	%f38, [%rd15+16];
	add.f32 	%f39, %f37, %f38;
	st.global.f32 	[%rd15+16], %f39;
	ld.global.f32 	%f40, [%rd13+20];
	ld.global.f32 	%f41, [%rd15+20];
	add.f32 	%f42, %f40, %f41;
	st.global.f32 	[%rd15+20], %f42;
	ld.global.f32 	%f43, [%rd13+24];
	ld.global.f32 	%f44, [%rd15+24];
	add.f32 	%f45, %f43, %f44;
	st.global.f32 	[%rd15+24], %f45;
	ld.global.f32 	%f46, [%rd13+28];
	ld.global.f32 	%f47, [%rd15+28];
	add.f32 	%f48, %f46, %f47;
	st.global.f32 	[%rd15+28], %f48;
	add.s32 	%r42, %r42, 16;
	add.s32 	%r41, %r41, 16;
	add.s32 	%r40, %r40, 16;
	setp.ne.s32 	%p4, %r42, 0;
	@%p4 bra 	$L__BB3_4;
$L__BB3_5:
	setp.eq.s32 	%p5, %r5, 0;
	@%p5 bra 	$L__BB3_14;
	and.b32  	%r15, %r30, 7;
	setp.lt.u32 	%p6, %r5, 8;
	@%p6 bra 	$L__BB3_8;
	add.s32 	%r36, %r44, %r3;
	mul.wide.s32 	%rd16, %r36, 4;
	add.s64 	%rd17, %rd2, %rd16;
	ld.global.f32 	%f49, [%rd17];
	add.s32 	%r37, %r44, %r4;
	mul.wide.s32 	%rd18, %r37, 4;
	add.s64 	%rd19, %rd1, %rd18;
	ld.global.f32 	%f50, [%rd19];
	add.f32 	%f51, %f49, %f50;
	st.global.f32 	[%rd19], %f51;
	ld.global.f32 	%f52, [%rd17+4];
	ld.global.f32 	%f53, [%rd19+4];
	add.f32 	%f54, %f52, %f53;
	st.global.f32 	[%rd19+4], %f54;
	ld.global.f32 	%f55, [%rd17+8];
	ld.global.f32 	%f56, [%rd19+8];
	add.f32 	%f57, %f55, %f56;
	st.global.f32 	[%rd19+8], %f57;
	ld.global.f32 	%f58, [%rd17+12];
	ld.global.f32 	%f59, [%rd19+12];
	add.f32 	%f60, %f58, %f59;
	st.global.f32 	[%rd19+12], %f60;
	ld.global.f32 	%f61, [%rd17+16];
	ld.global.f32 	%f62, [%rd19+16];
	add.f32 	%f63, %f61, %f62;
	st.global.f32 	[%rd19+16], %f63;
	ld.global.f32 	%f64, [%rd17+20];
	ld.global.f32 	%f65, [%rd19+20];
	add.f32 	%f66, %f64, %f65;
	st.global.f32 	[%rd19+20], %f66;
	ld.global.f32 	%f67, [%rd17+24];
	ld.global.f32 	%f68, [%rd19+24];
	add.f32 	%f69, %f67, %f68;
	st.global.f32 	[%rd19+24], %f69;
	ld.global.f32 	%f70, [%rd17+28];
	ld.global.f32 	%f71, [%rd19+28];
	add.f32 	%f72, %f70, %f71;
	st.global.f32 	[%rd19+28], %f72;
	add.s32 	%r44, %r44, 8;
$L__BB3_8:
	setp.eq.s32 	%p7, %r15, 0;
	@%p7 bra 	$L__BB3_14;
	and.b32  	%r18, %r30, 3;
	setp.lt.u32 	%p8, %r15, 4;
	@%p8 bra 	$L__BB3_11;
	add.s32 	%r38, %r44, %r3;
	mul.wide.s32 	%rd20, %r38, 4;
	add.s64 	%rd21, %rd2, %rd20;
	ld.global.f32 	%f73, [%rd21];
	add.s32 	%r39, %r44, %r4;
	mul.wide.s32 	%rd22, %r39, 4;
	add.s64 	%rd23, %rd1, %rd22;
	ld.global.f32 	%f74, [%rd23];
	add.f32 	%f75, %f73, %f74;
	st.global.f32 	[%rd23], %f75;
	ld.global.f32 	%f76, [%rd21+4];
	ld.global.f32 	%f77, [%rd23+4];
	add.f32 	%f78, %f76, %f77;
	st.global.f32 	[%rd23+4], %f78;
	ld.global.f32 	%f79, [%rd21+8];
	ld.global.f32 	%f80, [%rd23+8];
	add.f32 	%f81, %f79, %f80;
	st.global.f32 	[%rd23+8], %f81;
	ld.global.f32 	%f82, [%rd21+12];
	ld.global.f32 	%f83, [%rd23+12];
	add.f32 	%f84, %f82, %f83;
	st.global.f32 	[%rd23+12], %f84;
	add.s32 	%r44, %r44, 4;
$L__BB3_11:
	setp.eq.s32 	%p9, %r18, 0;
	@%p9 bra 	$L__BB3_14;
	add.s32 	%r48, %r44, %r4;
	add.s32 	%r47, %r44, %r3;
	neg.s32 	%r46, %r18;
$L__BB3_13:
	.pragma "nounroll";
	mul.wide.s32 	%rd24, %r48, 4;
	add.s64 	%rd25, %rd1, %rd24;
	mul.wide.s32 	%rd26, %r47, 4;
	add.s64 	%rd27, %rd2, %rd26;
	ld.global.f32 	%f85, [%rd27];
	ld.global.f32 	%f86, [%rd25];
	add.f32 	%f87, %f85, %f86;
	st.global.f32 	[%rd25], %f87;
	add.s32 	%r48, %r48, 1;
	add.s32 	%r47, %r47, 1;
	add.s32 	%r46, %r46, 1;
	setp.ne.s32 	%p10, %r46, 0;
	@%p10 bra 	$L__BB3_13;
$L__BB3_14:
	cvta.to.global.u64 	%rd28, %rd6;
	mul.wide.s32 	%rd29, %r2, 4;
	add.s64 	%rd30, %rd28, %rd29;
	ld.global.f32 	%f88, [%rd30];
	add.f32 	%f89, %f88, 0f3F800000;
	st.global.f32 	[%rd30], %f89;
$L__BB3_15:
	ret;

}
	// .globl	_Z15assign_clustersPKfS0_Piiii
.visible .entry _Z15assign_clustersPKfS0_Piiii(
	.param .u64 .ptr .align 1 _Z15assign_clustersPKfS0_Piiii_param_0,
	.param .u64 .ptr .align 1 _Z15assign_clustersPKfS0_Piiii_param_1,
	.param .u64 .ptr .align 1 _Z15assign_clustersPKfS0_Piiii_param_2,
	.param .u32 _Z15assign_clustersPKfS0_Piiii_param_3,
	.param .u32 _Z15assign_clustersPKfS0_Piiii_param_4,
	.param .u32 _Z15assign_clustersPKfS0_Piiii_param_5
)
{
	.reg .pred 	%p<19>;
	.reg .b32 	%r<74>;
	.reg .b32 	%f<96>;
	.reg .b64 	%rd<40>;

	ld.param.u64 	%rd8, [_Z15assign_clustersPKfS0_Piiii_param_0];
	ld.param.u64 	%rd9, [_Z15assign_clustersPKfS0_Piiii_param_1];
	ld.param.u64 	%rd7, [_Z15assign_clustersPKfS0_Piiii_param_2];
	ld.param.u32 	%r40, [_Z15assign_clustersPKfS0_Piiii_param_3];
	ld.param.u32 	%r38, [_Z15assign_clustersPKfS0_Piiii_param_4];
	ld.param.u32 	%r39, [_Z15assign_clustersPKfS0_Piiii_param_5];
	cvta.to.global.u64 	%rd1, %rd9;
	cvta.to.global.u64 	%rd2, %rd8;
	mov.u32 	%r41, %ctaid.x;
	mov.u32 	%r42, %ntid.x;
	mov.u32 	%r43, %tid.x;
	mad.lo.s32 	%r1, %r41, %r42, %r43;
	setp.ge.s32 	%p1, %r1, %r40;
	@%p1 bra 	$L__BB4_23;
	setp.lt.s32 	%p2, %r38, 1;
	mov.b32 	%r73, 0;
	@%p2 bra 	$L__BB4_22;
	setp.lt.s32 	%p3, %r39, 1;
	mul.lo.s32 	%r2, %r39, %r1;
	@%p3 bra 	$L__BB4_16;
	and.b32  	%r3, %r39, 7;
	and.b32  	%r4, %r39, 3;
	and.b32  	%r5, %r39, 2147483640;
	and.b32  	%r6, %r39, 1;
	neg.s32 	%r7, %r5;
	add.s64 	%rd3, %rd2, 16;
	mov.f32 	%f84, 0f7F800000;
	mov.b32 	%r58, 0;
	mov.u32 	%r73, %r58;
$L__BB4_4:
	setp.lt.u32 	%p10, %r39, 8;
	mul.lo.s32 	%r10, %r58, %r39;
	mov.f32 	%f92, 0f00000000;
	mov.b32 	%r63, 0;
	@%p10 bra 	$L__BB4_7;
	mul.wide.u32 	%rd10, %r10, 4;
	add.s64 	%rd11, %rd1, %rd10;
	add.s64 	%rd39, %rd11, 16;
	mov.f32 	%f92, 0f00000000;
	mov.u32 	%r60, %r2;
	mov.u32 	%r61, %r7;
$L__BB4_6:
	.pragma "nounroll";
	mul.wide.s32 	%rd12, %r60, 4;
	add.s64 	%rd13, %rd3, %rd12;
	ld.global.f32 	%f26, [%rd13+-16];
	ld.global.f32 	%f27, [%rd39+-16];
	sub.f32 	%f28, %f26, %f27;
	fma.rn.f32 	%f29, %f28, %f28, %f92;
	ld.global.f32 	%f30, [%rd13+-12];
	ld.global.f32 	%f31, [%rd39+-12];
	sub.f32 	%f32, %f30, %f31;
	fma.rn.f32 	%f33, %f32, %f32, %f29;
	ld.global.f32 	%f34, [%rd13+-8];
	ld.global.f32 	%f35, [%rd39+-8];
	sub.f32 	%f36, %f34, %f35;
	fma.rn.f32 	%f37, %f36, %f36, %f33;
	ld.global.f32 	%f38, [%rd13+-4];
	ld.global.f32 	%f39, [%rd39+-4];
	sub.f32 	%f40, %f38, %f39;
	fma.rn.f32 	%f41, %f40, %f40, %f37;
	ld.global.f32 	%f42, [%rd13];
	ld.global.f32 	%f43, [%rd39];
	sub.f32 	%f44, %f42, %f43;
	fma.rn.f32 	%f45, %f44, %f44, %f41;
	ld.global.f32 	%f46, [%rd13+4];
	ld.global.f32 	%f47, [%rd39+4];
	sub.f32 	%f48, %f46, %f47;
	fma.rn.f32 	%f49, %f48, %f48, %f45;
	ld.global.f32 	%f50, [%rd13+8];
	ld.global.f32 	%f51, [%rd39+8];
	sub.f32 	%f52, %f50, %f51;
	fma.rn.f32 	%f53, %f52, %f52, %f49;
	ld.global.f32 	%f54, [%rd13+12];
	ld.global.f32 	%f55, [%rd39+12];
	sub.f32 	%f56, %f54, %f55;
	fma.rn.f32 	%f92, %f56, %f56, %f53;
	add.s32 	%r61, %r61, 8;
	add.s32 	%r60, %r60, 8;
	add.s64 	%rd39, %rd39, 32;
	setp.ne.s32 	%p11, %r61, 0;
	mov.u32 	%r63, %r5;
	@%p11 bra 	$L__BB4_6;
$L__BB4_7:
	setp.eq.s32 	%p12, %r3, 0;
	@%p12 bra 	$L__BB4_15;
	add.s32 	%r51, %r3, -1;
	setp.lt.u32 	%p13, %r51, 3;
	@%p13 bra 	$L__BB4_10;
	add.s32 	%r52, %r63, %r2;
	mul.wide.s32 	%rd14, %r52, 4;
	add.s64 	%rd15, %rd2, %rd14;
	ld.global.f32 	%f58, [%rd15];
	add.s32 	%r53, %r63, %r10;
	mul.wide.u32 	%rd16, %r53, 4;
	add.s64 	%rd17, %rd1, %rd16;
	ld.global.f32 	%f59, [%rd17];
	sub.f32 	%f60, %f58, %f59;
	fma.rn.f32 	%f61, %f60, %f60, %f92;
	ld.global.f32 	%f62, [%rd15+4];
	cvt.u64.u32 	%rd18, %r10;
	cvt.u64.u32 	%rd19, %r63;
	add.s64 	%rd20, %rd19, %rd18;
	shl.b64 	%rd21, %rd20, 2;
	add.s64 	%rd22, %rd1, %rd21;
	ld.global.f32 	%f63, [%rd22+4];
	sub.f32 	%f64, %f62, %f63;
	fma.rn.f32 	%f65, %f64, %f64, %f61;
	ld.global.f32 	%f66, [%rd15+8];
	ld.global.f32 	%f67, [%rd22+8];
	sub.f32 	%f68, %f66, %f67;
	fma.rn.f32 	%f69, %f68, %f68, %f65;
	ld.global.f32 	%f70, [%rd15+12];
	ld.global.f32 	%f71, [%rd22+12];
	sub.f32 	%f72, %f70, %f71;
	fma.rn.f32 	%f92, %f72, %f72, %f69;
	add.s32 	%r63, %r63, 4;
$L__BB4_10:
	setp.eq.s32 	%p14, %r4, 0;
	@%p14 bra 	$L__BB4_15;
	setp.eq.s32 	%p15, %r4, 1;
	@%p15 bra 	$L__BB4_13;
	add.s32 	%r54, %r63, %r2;
	mul.wide.s32 	%rd23, %r54, 4;
	add.s64 	%rd24, %rd2, %rd23;
	ld.global.f32 	%f74, [%rd24];
	add.s32 	%r55, %r63, %r10;
	mul.wide.u32 	%rd25, %r55, 4;
	add.s64 	%rd26, %rd1, %rd25;
	ld.global.f32 	%f75, [%rd26];
	sub.f32 	%f76, %f74, %f75;
	fma.rn.f32 	%f77, %f76, %f76, %f92;
	ld.global.f32 	%f78, [%rd24+4];
	cvt.u64.u32 	%rd27, %r10;
	cvt.u64.u32 	%rd28, %r63;
	add.s64 	%rd29, %rd28, %rd27;
	shl.b64 	%rd30, %rd29, 2;
	add.s64 	%rd31, %rd1, %rd30;
	ld.global.f32 	%f79, [%rd31+4];
	sub.f32 	%f80, %f78, %f79;
	fma.rn.f32 	%f92, %f80, %f80, %f77;
	add.s32 	%r63, %r63, 2;
$L__BB4_13:
	setp.eq.s32 	%p16, %r6, 0;
	@%p16 bra 	$L__BB4_15;
	add.s32 	%r56, %r63, %r2;
	mul.wide.s32 	%rd32, %r56, 4;
	add.s64 	%rd33, %rd2, %rd32;
	ld.global.f32 	%f81, [%rd33];
	add.s32 	%r57, %r63, %r10;
	mul.wide.u32 	%rd34, %r57, 4;
	add.s64 	%rd35, %rd1, %rd34;
	ld.global.f32 	%f82, [%rd35];
	sub.f32 	%f83, %f81, %f82;
	fma.rn.f32 	%f92, %f83, %f83, %f92;
$L__BB4_15:
	setp.lt.f32 	%p17, %f92, %f84;
	selp.f32 	%f84, %f92, %f84, %p17;
	selp.b32 	%r73, %r58, %r73, %p17;
	add.s32 	%r58, %r58, 1;
	setp.eq.s32 	%p18, %r58, %r38;
	@%p18 bra 	$L__BB4_22;
	bra.uni 	$L__BB4_4;
$L__BB4_16:
	and.b32  	%r22, %r38, 3;
	setp.lt.u32 	%p4, %r38, 4;
	mov.f32 	%f94, 0f7F800000;
	mov.b32 	%r70, 0;
	mov.u32 	%r73, %r70;
	@%p4 bra 	$L__BB4_19;
	and.b32  	%r70, %r38, 2147483644;
	mov.f32 	%f94, 0f7F800000;
	mov.b32 	%r65, 0;
	mov.u32 	%r73, %r65;
$L__BB4_18:
	setp.gt.f32 	%p5, %f94, 0f00000000;
	selp.f32 	%f94, 0f00000000, %f94, %p5;
	selp.b32 	%r73, %r65, %r73, %p5;
	add.s32 	%r65, %r65, 4;
	setp.ne.s32 	%p6, %r65, %r70;
	@%p6 bra 	$L__BB4_18;
$L__BB4_19:
	setp.eq.s32 	%p7, %r22, 0;
	@%p7 bra 	$L__BB4_22;
	mov.b32 	%r72, 0;
$L__BB4_21:
	.pragma "nounroll";
	setp.gt.f32 	%p8, %f94, 0f00000000;
	selp.f32 	%f94, 0f00000000, %f94, %p8;
	selp.b32 	%r73, %r70, %r73, %p8;
	add.s32 	%r70, %r70, 1;
	add.s32 	%r72, %r72, 1;
	setp.ne.s32 	%p9, %r72, %r22;
	@%p9 bra 	$L__BB4_21;
$L__BB4_22:
	cvta.to.global.u64 	%rd36, %rd7;
	mul.wide.s32 	%rd37, %r1, 4;
	add.s64 	%rd38, %rd36, %rd37;
	st.global.u32 	[%rd38], %r73;
$L__BB4_23:
	ret;

}
	// .globl	_Z21markKNearestNeighborsPfS_ii
.visible .entry _Z21markKNearestNeighborsPfS_ii(
	.param .u64 .ptr .align 1 _Z21markKNearestNeighborsPfS_ii_param_0,
	.param .u64 .ptr .align 1 _Z21markKNearestNeighborsPfS_ii_param_1,
	.param .u32 _Z21markKNearestNeighborsPfS_ii_param_2,
	.param .u32 _Z21markKNearestNeighborsPfS_ii_param_3
)
{
	.reg .pred 	%p<42>;
	.reg .b32 	%r<79>;
	.reg .b32 	%f<33>;
	.reg .b64 	%rd<35>;

	ld.param.u64 	%rd7, [_Z21markKNearestNeighborsPfS_ii_param_0];
	ld.param.u64 	%rd8, [_Z21markKNearestNeighborsPfS_ii_param_1];
	ld.param.u32 	%r38, [_Z21markKNearestNeighborsPfS_ii_param_2];
	ld.param.u32 	%r39, [_Z21markKNearestNeighborsPfS_ii_param_3];
	cvta.to.global.u64 	%rd1, %rd7;
	cvta.to.global.u64 	%rd2, %rd8;
	mov.u32 	%r40, %ctaid.x;
	mov.u32 	%r41, %ntid.x;
	mov.u32 	%r42, %tid.x;
	mad.lo.s32 	%r1, %r40, %r41, %r42;
	setp.ge.s32 	%p1, %r1, %r38;
	@%p1 bra 	$L__BB5_52;
	setp.lt.s32 	%p2, %r38, 1;
	@%p2 bra 	$L__BB5_13;
	mul.lo.s32 	%r2, %r38, %r1;
	and.b32  	%r3, %r38, 7;
	setp.lt.u32 	%p3, %r38, 8;
	mov.b32 	%r62, 0;
	@%p3 bra 	$L__BB5_5;
	and.b32  	%r62, %r38, 2147483640;
	mov.b32 	%r78, 0;
$L__BB5_4:
	.pragma "nounroll";
	add.s32 	%r45, %r78, %r2;
	mul.wide.s32 	%rd9, %r45, 4;
	add.s64 	%rd10, %rd2, %rd9;
	mov.b32 	%r46, 0;
	st.global.u32 	[%rd10], %r46;
	st.global.u32 	[%rd10+4], %r46;
	st.global.u32 	[%rd10+8], %r46;
	st.global.u32 	[%rd10+12], %r46;
	st.global.u32 	[%rd10+16], %r46;
	st.global.u32 	[%rd10+20], %r46;
	st.global.u32 	[%rd10+24], %r46;
	st.global.u32 	[%rd10+28], %r46;
	add.s32 	%r78, %r78, 8;
	setp.eq.s32 	%p4, %r78, %r62;
	@%p4 bra 	$L__BB5_5;
	bra.uni 	$L__BB5_4;
$L__BB5_5:
	setp.eq.s32 	%p5, %r3, 0;
	@%p5 bra 	$L__BB5_13;
	and.b32  	%r6, %r38, 3;
	setp.lt.u32 	%p6, %r3, 4;
	@%p6 bra 	$L__BB5_8;
	add.s32 	%r47, %r62, %r2;
	mul.wide.s32 	%rd11, %r47, 4;
	add.s64 	%rd12, %rd2, %rd11;
	mov.b32 	%r48, 0;
	st.global.u32 	[%rd12], %r48;
	st.global.u32 	[%rd12+4], %r48;
	st.global.u32 	[%rd12+8], %r48;
	st.global.u32 	[%rd12+12], %r48;
	add.s32 	%r62, %r62, 4;
$L__BB5_8:
	setp.eq.s32 	%p7, %r6, 0;
	@%p7 bra 	$L__BB5_13;
	setp.eq.s32 	%p8, %r6, 1;
	@%p8 bra 	$L__BB5_11;
	add.s32 	%r49, %r62, %r2;
	mul.wide.s32 	%rd13, %r49, 4;
	add.s64 	%rd14, %rd2, %rd13;
	mov.b32 	%r50, 0;
	st.global.u32 	[%rd14], %r50;
	st.global.u32 	[%rd14+4], %r50;
	add.s32 	%r62, %r62, 2;
$L__BB5_11:
	and.b32  	%r51, %r38, 1;
	setp.eq.b32 	%p9, %r51, 1;
	not.pred 	%p10, %p9;
	@%p10 bra 	$L__BB5_13;
	add.s32 	%r52, %r62, %r2;
	mul.wide.s32 	%rd15, %r52, 4;
	add.s64 	%rd16, %rd2, %rd15;
	mov.b32 	%r53, 0;
	st.global.u32 	[%rd16], %r53;
$L__BB5_13:
	setp.lt.s32 	%p11, %r39, 1;
	@%p11 bra 	$L__BB5_52;
	setp.lt.s32 	%p12, %r38, 1;
	mul.lo.s32 	%r11, %r38, %r1;
	@%p12 bra 	$L__BB5_52;
	and.b32  	%r12, %r38, 3;
	and.b32  	%r13, %r38, 2147483644;
	mov.b32 	%r65, 0;
	cvt.s64.s32 	%rd29, %r11;
$L__BB5_16:
	setp.lt.u32 	%p13, %r38, 4;
	mov.f32 	%f27, 0f7F800000;
	mov.b32 	%r69, -1;
	mov.b32 	%r73, 0;
	@%p13 bra 	$L__BB5_35;
	mov.f32 	%f27, 0f7F800000;
	mov.b32 	%r69, -1;
	mov.b32 	%r66, 0;
$L__BB5_18:
	setp.eq.s32 	%p14, %r66, %r1;
	@%p14 bra 	$L__BB5_22;
	add.s32 	%r17, %r66, %r11;
	mul.wide.s32 	%rd17, %r17, 4;
	add.s64 	%rd18, %rd1, %rd17;
	ld.global.f32 	%f2, [%rd18];
	setp.geu.f32 	%p15, %f2, %f27;
	@%p15 bra 	$L__BB5_22;
	add.s64 	%rd20, %rd2, %rd17;
	ld.global.f32 	%f17, [%rd20];
	setp.neu.f32 	%p16, %f17, 0f00000000;
	@%p16 bra 	$L__BB5_22;
	mov.f32 	%f27, %f2;
	mov.u32 	%r69, %r66;
$L__BB5_22:
	add.s32 	%r19, %r66, 1;
	setp.eq.s32 	%p17, %r19, %r1;
	cvt.s64.s32 	%rd22, %r66;
	add.s64 	%rd23, %rd22, %rd29;
	shl.b64 	%rd24, %rd23, 2;
	add.s64 	%rd3, %rd2, %rd24;
	add.s64 	%rd4, %rd1, %rd24;
	@%p17 bra 	$L__BB5_26;
	ld.global.f32 	%f4, [%rd4+4];
	setp.geu.f32 	%p18, %f4, %f27;
	@%p18 bra 	$L__BB5_26;
	ld.global.f32 	%f18, [%rd3+4];
	setp.neu.f32 	%p19, %f18, 0f00000000;
	@%p19 bra 	$L__BB5_26;
	mov.f32 	%f27, %f4;
	mov.u32 	%r69, %r19;
$L__BB5_26:
	add.s32 	%r21, %r66, 2;
	setp.eq.s32 	%p20, %r21, %r1;
	@%p20 bra 	$L__BB5_30;
	ld.global.f32 	%f6, [%rd4+8];
	setp.geu.f32 	%p21, %f6, %f27;
	@%p21 bra 	$L__BB5_30;
	ld.global.f32 	%f19, [%rd3+8];
	setp.neu.f32 	%p22, %f19, 0f00000000;
	@%p22 bra 	$L__BB5_30;
	mov.f32 	%f27, %f6;
	mov.u32 	%r69, %r21;
$L__BB5_30:
	add.s32 	%r23, %r66, 3;
	setp.eq.s32 	%p23, %r23, %r1;
	@%p23 bra 	$L__BB5_34;
	ld.global.f32 	%f8, [%rd4+12];
	setp.geu.f32 	%p24, %f8, %f27;
	@%p24 bra 	$L__BB5_34;
	ld.global.f32 	%f20, [%rd3+12];
	setp.neu.f32 	%p25, %f20, 0f00000000;
	@%p25 bra 	$L__BB5_34;
	mov.f32 	%f27, %f8;
	mov.u32 	%r69, %r23;
$L__BB5_34:
	add.s32 	%r66, %r66, 4;
	setp.eq.s32 	%p26, %r66, %r13;
	mov.u32 	%r73, %r13;
	@%p26 bra 	$L__BB5_35;
	bra.uni 	$L__BB5_18;
$L__BB5_35:
	setp.eq.s32 	%p27, %r12, 0;
	@%p27 bra 	$L__BB5_49;
	setp.eq.s32 	%p28, %r73, %r1;
	@%p28 bra 	$L__BB5_40;
	add.s32 	%r30, %r73, %r11;
	mul.wide.s32 	%rd25, %r30, 4;
	add.s64 	%rd26, %rd1, %rd25;
	ld.global.f32 	%f11, [%rd26];
	setp.geu.f32 	%p29, %f11, %f27;
	@%p29 bra 	$L__BB5_40;
	add.s64 	%rd28, %rd2, %rd25;
	ld.global.f32 	%f21, [%rd28];
	setp.neu.f32 	%p30, %f21, 0f00000000;
	@%p30 bra 	$L__BB5_40;
	mov.f32 	%f27, %f11;
	mov.u32 	%r69, %r73;
$L__BB5_40:
	setp.eq.s32 	%p31, %r12, 1;
	add.s32 	%r32, %r73, 1;
	@%p31 bra 	$L__BB5_49;
	setp.eq.s32 	%p32, %r32, %r1;
	cvt.u64.u32 	%rd30, %r73;
	add.s64 	%rd31, %rd30, %rd29;
	shl.b64 	%rd32, %rd31, 2;
	add.s64 	%rd5, %rd2, %rd32;
	add.s64 	%rd6, %rd1, %rd32;
	@%p32 bra 	$L__BB5_45;
	ld.global.f32 	%f13, [%rd6+4];
	setp.geu.f32 	%p33, %f13, %f27;
	@%p33 bra 	$L__BB5_45;
	ld.global.f32 	%f22, [%rd5+4];
	setp.neu.f32 	%p34, %f22, 0f00000000;
	@%p34 bra 	$L__BB5_45;
	mov.f32 	%f27, %f13;
	mov.u32 	%r69, %r32;
$L__BB5_45:
	setp.eq.s32 	%p35, %r12, 2;
	add.s32 	%r34, %r73, 2;
	setp.eq.s32 	%p36, %r34, %r1;
	or.pred  	%p37, %p35, %p36;
	@%p37 bra 	$L__BB5_49;
	ld.global.f32 	%f23, [%rd6+8];
	setp.geu.f32 	%p38, %f23, %f27;
	@%p38 bra 	$L__BB5_49;
	ld.global.f32 	%f24, [%rd5+8];
	setp.neu.f32 	%p39, %f24, 0f00000000;
	@%p39 bra 	$L__BB5_49;
	mov.u32 	%r69, %r34;
$L__BB5_49:
	setp.eq.s32 	%p40, %r69, -1;
	@%p40 bra 	$L__BB5_51;
	add.s32 	%r60, %r69, %r11;
	mul.wide.s32 	%rd33, %r60, 4;
	add.s64 	%rd34, %rd2, %rd33;
	mov.b32 	%r61, 1065353216;
	st.global.u32 	[%rd34], %r61;
$L__BB5_51:
	add.s32 	%r65, %r65, 1;
	setp.eq.s32 	%p41, %r65, %r39;
	@%p41 bra 	$L__BB5_52;
	bra.uni 	$L__BB5_16;
$L__BB5_52:
	ret;

}
	// .globl	_Z20averageWithTransposePfS_i
.visible .entry _Z20averageWithTransposePfS_i(
	.param .u64 .ptr .align 1 _Z20averageWithTransposePfS_i_param_0,
	.param .u64 .ptr .align 1 _Z20averageWithTransposePfS_i_param_1,
	.param .u32 _Z20averageWithTransposePfS_i_param_2
)
{
	.reg .pred 	%p<12>;
	.reg .b32 	%r<38>;
	.reg .b32 	%f<61>;
	.reg .b64 	%rd<52>;

	ld.param.u64 	%rd10, [_Z20averageWithTransposePfS_i_param_0];
	ld.param.u64 	%rd11, [_Z20averageWithTransposePfS_i_param_1];
	ld.param.u32 	%r18, [_Z20averageWithTransposePfS_i_param_2];
	cvta.to.global.u64 	%rd1, %rd11;
	cvta.to.global.u64 	%rd2, %rd10;
	mov.u32 	%r19, %ctaid.x;
	mov.u32 	%r20, %ntid.x;
	mov.u32 	%r21, %tid.x;
	mad.lo.s32 	%r1, %r19, %r20, %r21;
	setp.ge.s32 	%p1, %r1, %r18;
	setp.lt.s32 	%p2, %r18, 1;
	or.pred  	%p3, %p1, %p2;
	@%p3 bra 	$L__BB6_12;
	mul.lo.s32 	%r2, %r18, %r1;
	and.b32  	%r3, %r18, 7;
	setp.lt.u32 	%p4, %r18, 8;
	mov.b32 	%r36, 0;
	@%p4 bra 	$L__BB6_4;
	and.b32  	%r23, %r18, 2147483640;
	neg.s32 	%r34, %r23;
	mul.wide.u32 	%rd12, %r18, 4;
	add.s64 	%rd3, %rd2, %rd12;
	mul.wide.u32 	%rd13, %r18, 8;
	add.s64 	%rd4, %rd2, %rd13;
	mul.wide.u32 	%rd14, %r18, 12;
	add.s64 	%rd5, %rd2, %rd14;
	mul.wide.u32 	%rd15, %r18, 16;
	add.s64 	%rd6, %rd2, %rd15;
	mul.wide.u32 	%rd16, %r18, 20;
	add.s64 	%rd7, %rd2, %rd16;
	mul.wide.u32 	%rd17, %r18, 24;
	add.s64 	%rd8, %rd2, %rd17;
	mul.wide.u32 	%rd18, %r18, 28;
	add.s64 	%rd9, %rd2, %rd18;
	mov.u32 	%r32, %r2;
	mov.u32 	%r33, %r1;
$L__BB6_3:
	.pragma "nounroll";
	and.b32  	%r36, %r18, 2147483640;
	mul.wide.s32 	%rd19, %r33, 4;
	add.s64 	%rd20, %rd3, %rd19;
	add.s64 	%rd21, %rd4, %rd19;
	add.s64 	%rd22, %rd5, %rd19;
	add.s64 	%rd23, %rd6, %rd19;
	add.s64 	%rd24, %rd7, %rd19;
	add.s64 	%rd25, %rd8, %rd19;
	add.s64 	%rd26, %rd9, %rd19;
	add.s64 	%rd27, %rd2, %rd19;
	mul.wide.s32 	%rd28, %r32, 4;
	add.s64 	%rd29, %rd2, %rd28;
	add.s64 	%rd30, %rd1, %rd28;
	ld.global.f32 	%f1, [%rd29];
	ld.global.f32 	%f2, [%rd27];
	add.f32 	%f3, %f1, %f2;
	mul.f32 	%f4, %f3, 0f3F000000;
	st.global.f32 	[%rd30], %f4;
	ld.global.f32 	%f5, [%rd29+4];
	ld.global.f32 	%f6, [%rd20];
	add.f32 	%f7, %f5, %f6;
	mul.f32 	%f8, %f7, 0f3F000000;
	st.global.f32 	[%rd30+4], %f8;
	ld.global.f32 	%f9, [%rd29+8];
	ld.global.f32 	%f10, [%rd21];
	add.f32 	%f11, %f9, %f10;
	mul.f32 	%f12, %f11, 0f3F000000;
	st.global.f32 	[%rd30+8], %f12;
	ld.global.f32 	%f13, [%rd29+12];
	ld.global.f32 	%f14, [%rd22];
	add.f32 	%f15, %f13, %f14;
	mul.f32 	%f16, %f15, 0f3F000000;
	st.global.f32 	[%rd30+12], %f16;
	ld.global.f32 	%f17, [%rd29+16];
	ld.global.f32 	%f18, [%rd23];
	add.f32 	%f19, %f17, %f18;
	mul.f32 	%f20, %f19, 0f3F000000;
	st.global.f32 	[%rd30+16], %f20;
	ld.global.f32 	%f21, [%rd29+20];
	ld.global.f32 	%f22, [%rd24];
	add.f32 	%f23, %f21, %f22;
	mul.f32 	%f24, %f23, 0f3F000000;
	st.global.f32 	[%rd30+20], %f24;
	ld.global.f32 	%f25, [%rd29+24];
	ld.global.f32 	%f26, [%rd25];
	add.f32 	%f27, %f25, %f26;
	mul.f32 	%f28, %f27, 0f3F000000;
	st.global.f32 	[%rd30+24], %f28;
	ld.global.f32 	%f29, [%rd29+28];
	ld.global.f32 	%f30, [%rd26];
	add.f32 	%f31, %f29, %f30;
	mul.f32 	%f32, %f31, 0f3F000000;
	st.global.f32 	[%rd30+28], %f32;
	add.s32 	%r34, %r34, 8;
	shl.b32 	%r24, %r18, 3;
	add.s32 	%r33, %r33, %r24;
	add.s32 	%r32, %r32, 8;
	setp.ne.s32 	%p5, %r34, 0;
	@%p5 bra 	$L__BB6_3;
$L__BB6_4:
	setp.eq.s32 	%p6, %r3, 0;
	@%p6 bra 	$L__BB6_12;
	and.b32  	%r13, %r18, 3;
	setp.lt.u32 	%p7, %r3, 4;
	@%p7 bra 	$L__BB6_7;
	add.s32 	%r25, %r36, %r2;
	mul.wide.s32 	%rd31, %r25, 4;
	add.s64 	%rd32, %rd2, %rd31;
	ld.global.f32 	%f33, [%rd32];
	mad.lo.s32 	%r26, %r36, %r18, %r1;
	mul.wide.s32 	%rd33, %r26, 4;
	add.s64 	%rd34, %rd2, %rd33;
	ld.global.f32 	%f34, [%rd34];
	add.f32 	%f35, %f33, %f34;
	mul.f32 	%f36, %f35, 0f3F000000;
	add.s64 	%rd35, %rd1, %rd31;
	st.global.f32 	[%rd35], %f36;
	ld.global.f32 	%f37, [%rd32+4];
	mul.wide.u32 	%rd36, %r18, 4;
	add.s64 	%rd37, %rd34, %rd36;
	ld.global.f32 	%f38, [%rd37];
	add.f32 	%f39, %f37, %f38;
	mul.f32 	%f40, %f39, 0f3F000000;
	st.global.f32 	[%rd35+4], %f40;
	ld.global.f32 	%f41, [%rd32+8];
	add.s64 	%rd38, %rd37, %rd36;
	ld.global.f32 	%f42, [%rd38];
	add.f32 	%f43, %f41, %f42;
	mul.f32 	%f44, %f43, 0f3F000000;
	st.global.f32 	[%rd35+8], %f44;
	ld.global.f32 	%f45, [%rd32+12];
	add.s64 	%rd39, %rd38, %rd36;
	ld.global.f32 	%f46, [%rd39];
	add.f32 	%f47, %f45, %f46;
	mul.f32 	%f48, %f47, 0f3F000000;
	st.global.f32 	[%rd35+12], %f48;
	add.s32 	%r36, %r36, 4;
$L__BB6_7:
	setp.eq.s32 	%p8, %r13, 0;
	@%p8 bra 	$L__BB6_12;
	setp.eq.s32 	%p9, %r13, 1;
	@%p9 bra 	$L__BB6_10;
	add.s32 	%r27, %r36, %r2;
	mul.wide.s32 	%rd40, %r27, 4;
	add.s64 	%rd41, %rd2, %rd40;
	ld.global.f32 	%f49, [%rd41];
	mad.lo.s32 	%r28, %r36, %r18, %r1;
	mul.wide.s32 	%rd42, %r28, 4;
	add.s64 	%rd43, %rd2, %rd42;
	ld.global.f32 	%f50, [%rd43];
	add.f32 	%f51, %f49, %f50;
	mul.f32 	%f52, %f51, 0f3F000000;
	add.s64 	%rd44, %rd1, %rd40;
	st.global.f32 	[%rd44], %f52;
	ld.global.f32 	%f53, [%rd41+4];
	mul.wide.u32 	%rd45, %r18, 4;
	add.s64 	%rd46, %rd43, %rd45;
	ld.global.f32 	%f54, [%rd46];
	add.f32 	%f55, %f53, %f54;
	mul.f32 	%f56, %f55, 0f3F000000;
	st.global.f32 	[%rd44+4], %f56;
	add.s32 	%r36, %r36, 2;
$L__BB6_10:
	and.b32  	%r29, %r18, 1;
	setp.eq.b32 	%p10, %r29, 1;
	not.pred 	%p11, %p10;
	@%p11 bra 	$L__BB6_12;
	add.s32 	%r30, %r36, %r2;
	mul.wide.s32 	%rd47, %r30, 4;
	add.s64 	%rd48, %rd2, %rd47;
	ld.global.f32 	%f57, [%rd48];
	mad.lo.s32 	%r31, %r36, %r18, %r1;
	mul.wide.s32 	%rd49, %r31, 4;
	add.s64 	%rd50, %rd2, %rd49;
	ld.global.f32 	%f58, [%rd50];
	add.f32 	%f59, %f57, %f58;
	mul.f32 	%f60, %f59, 0f3F000000;
	add.s64 	%rd51, %rd1, %rd47;
	st.global.f32 	[%rd51], %f60;
$L__BB6_12:
	ret;

}


// ===== COMPILED SASS (sm_100) =====

	.target	sm_100

	.elftype	@"ET_EXEC"


//--------------------- .note.nv.tkinfo           --------------------------
	.section	.note.nv.tkinfo,"",@"SHT_NOTE"
	.sectionflags	@"SHF_NOTE_NV_TKINFO"
	.tkinfo
        /*0018*/ 	.word	0x00000002
        /*0030*/ 	.string	""
        /*0030*/ 	.string	"ptxas"
        /*0030*/ 	.string	"Cuda compilation tools, release 13.0, V13.0.88"
        /*0030*/ 	.string	"Build cuda_13.0.r13.0/compiler.36424714_0"
        /*0030*/ 	.string	"-arch sm_100 -m 64 "



//--------------------- .note.nv.cuinfo           --------------------------
	.section	.note.nv.cuinfo,"",@"SHT_NOTE"
	.sectionflags	@"SHF_NOTE_NV_CUINFO"
        /*0018*/ 	.short	0x0002
        /*001a*/ 	.short	0x0064
        /*001c*/ 	.short	0x0082
	.zero		2


//--------------------- .nv.info                  --------------------------
	.section	.nv.info,"",@"SHT_CUDA_INFO"
	.align	4


	//----- nvinfo : EIATTR_REGCOUNT
	.align		4
        /*0000*/ 	.byte	0x04, 0x2f
        /*0002*/ 	.short	(.L_1 - .L_0)
	.align		4
.L_0:
        /*0004*/ 	.word	index@(_Z24computeEuclideanDistancePfS_ii)
        /*0008*/ 	.word	0x0000001f


	//----- nvinfo : EIATTR_FRAME_SIZE
	.align		4
.L_1:
        /*000c*/ 	.byte	0x04, 0x11
        /*000e*/ 	.short	(.L_3 - .L_2)
	.align		4
.L_2:
        /*0010*/ 	.word	index@($__internal_0_$__cuda_sm20_sqrt_rn_f32_slowpath)
        /*0014*/ 	.word	0x00000000


	//----- nvinfo : EIATTR_FRAME_SIZE
	.align		4
.L_3:
        /*0018*/ 	.byte	0x04, 0x11
        /*001a*/ 	.short	(.L_5 - .L_4)
	.align		4
.L_4:
        /*001c*/ 	.word	index@(_Z24computeEuclideanDistancePfS_ii)
        /*0020*/ 	.word	0x00000000


	//----- nvinfo : EIATTR_REGCOUNT
	.align		4
.L_5:
        /*0024*/ 	.byte	0x04, 0x2f
        /*0026*/ 	.short	(.L_7 - .L_6)
	.align		4
.L_6:
        /*0028*/ 	.word	index@(_Z19computeDegreeMatrixPfS_i)
        /*002c*/ 	.word	0x0000001f


	//----- nvinfo : EIATTR_FRAME_SIZE
	.align		4
.L_7:
        /*0030*/ 	.byte	0x04, 0x11
        /*0032*/ 	.short	(.L_9 - .L_8)
	.align		4
.L_8:
        /*0034*/ 	.word	index@(_Z19computeDegreeMatrixPfS_i)
        /*0038*/ 	.word	0x00000000


	//----- nvinfo : EIATTR_REGCOUNT
	.align		4
.L_9:
        /*003c*/ 	.byte	0x04, 0x2f
        /*003e*/ 	.short	(.L_11 - .L_10)
	.align		4
.L_10:
        /*0040*/ 	.word	index@(_Z22computeLaplacianMatrixPfS_S_i)
        /*0044*/ 	.word	0x0000000c


	//----- nvinfo : EIATTR_FRAME_SIZE
	.align		4
.L_11:
        /*0048*/ 	.byte	0x04, 0x11
        /*004a*/ 	.short	(.L_13 - .L_12)
	.align		4
.L_12:
        /*004c*/ 	.word	index@(_Z22computeLaplacianMatrixPfS_S_i)
        /*0050*/ 	.word	0x00000000


	//----- nvinfo : EIATTR_REGCOUNT
	.align		4
.L_13:
        /*0054*/ 	.byte	0x04, 0x2f
        /*0056*/ 	.short	(.L_15 - .L_14)
	.align		4
.L_14:
        /*0058*/ 	.word	index@(_Z17compute_centroidsPiPfS0_S0_S0_iii)
        /*005c*/ 	.word	0x00000014


	//----- nvinfo : EIATTR_FRAME_SIZE
	.align		4
.L_15:
        /*0060*/ 	.byte	0x04, 0x11
        /*0062*/ 	.short	(.L_17 - .L_16)
	.align		4
.L_16:
        /*0064*/ 	.word	index@(_Z17compute_centroidsPiPfS0_S0_S0_iii)
        /*0068*/ 	.word	0x00000000


	//----- nvinfo : EIATTR_REGCOUNT
	.align		4
.L_17:
        /*006c*/ 	.byte	0x04, 0x2f
        /*006e*/ 	.short	(.L_19 - .L_18)
	.align		4
.L_18:
        /*0070*/ 	.word	index@(_Z15assign_clustersPKfS0_Piiii)
        /*0074*/ 	.word	0x0000001f


	//----- nvinfo : EIATTR_FRAME_SIZE
	.align		4
.L_19:
        /*0078*/ 	.byte	0x04, 0x11
        /*007a*/ 	.short	(.L_21 - .L_20)
	.align		4
.L_20:
        /*007c*/ 	.word	index@(_Z15assign_clustersPKfS0_Piiii)
        /*0080*/ 	.word	0x00000000


	//----- nvinfo : EIATTR_REGCOUNT
	.align		4
.L_21:
        /*0084*/ 	.byte	0x04, 0x2f
        /*0086*/ 	.short	(.L_23 - .L_22)
	.align		4
.L_22:
        /*0088*/ 	.word	index@(_Z21markKNearestNeighborsPfS_ii)
        /*008c*/ 	.word	0x00000020


	//----- nvinfo : EIATTR_FRAME_SIZE
	.align		4
.L_23:
        /*0090*/ 	.byte	0x04, 0x11
        /*0092*/ 	.short	(.L_25 - .L_24)
	.align		4
.L_24:
        /*0094*/ 	.word	index@(_Z21markKNearestNeighborsPfS_ii)
        /*0098*/ 	.word	0x00000000


	//----- nvinfo : EIATTR_REGCOUNT
	.align		4
.L_25:
        /*009c*/ 	.byte	0x04, 0x2f
        /*009e*/ 	.short	(.L_27 - .L_26)
	.align		4
.L_26:
        /*00a0*/ 	.word	index@(_Z20averageWithTransposePfS_i)
        /*00a4*/ 	.word	0x00000014


	//----- nvinfo : EIATTR_FRAME_SIZE
	.align		4
.L_27:
        /*00a8*/ 	.byte	0x04, 0x11
        /*00aa*/ 	.short	(.L_29 - .L_28)
	.align		4
.L_28:
        /*00ac*/ 	.word	index@(_Z20averageWithTransposePfS_i)
        /*00b0*/ 	.word	0x00000000


	//----- nvinfo : EIATTR_MIN_STACK_SIZE
	.align		4
.L_29:
        /*00b4*/ 	.byte	0x04, 0x12
        /*00b6*/ 	.short	(.L_31 - .L_30)
	.align		4
.L_30:
        /*00b8*/ 	.word	index@(_Z20averageWithTransposePfS_i)
        /*00bc*/ 	.word	0x00000000


	//----- nvinfo : EIATTR_MIN_STACK_SIZE
	.align		4
.L_31:
        /*00c0*/ 	.byte	0x04, 0x12
        /*00c2*/ 	.short	(.L_33 - .L_32)
	.align		4
.L_32:
        /*00c4*/ 	.word	index@(_Z21markKNearestNeighborsPfS_ii)
        /*00c8*/ 	.word	0x00000000


	//----- nvinfo : EIATTR_MIN_STACK_SIZE
	.align		4
.L_33:
        /*00cc*/ 	.byte	0x04, 0x12
        /*00ce*/ 	.short	(.L_35 - .L_34)
	.align		4
.L_34:
        /*00d0*/ 	.word	index@(_Z15assign_clustersPKfS0_Piiii)
        /*00d4*/ 	.word	0x00000000


	//----- nvinfo : EIATTR_MIN_STACK_SIZE
	.align		4
.L_35:
        /*00d8*/ 	.byte	0x04, 0x12
        /*00da*/ 	.short	(.L_37 - .L_36)
	.align		4
.L_36:
        /*00dc*/ 	.word	index@(_Z17compute_centroidsPiPfS0_S0_S0_iii)
        /*00e0*/ 	.word	0x00000000


	//----- nvinfo : EIATTR_MIN_STACK_SIZE
	.align		4
.L_37:
        /*00e4*/ 	.byte	0x04, 0x12
        /*00e6*/ 	.short	(.L_39 - .L_38)
	.align		4
.L_38:
        /*00e8*/ 	.word	index@(_Z22computeLaplacianMatrixPfS_S_i)
        /*00ec*/ 	.word	0x00000000


	//----- nvinfo : EIATTR_MIN_STACK_SIZE
	.align		4
.L_39:
        /*00f0*/ 	.byte	0x04, 0x12
        /*00f2*/ 	.short	(.L_41 - .L_40)
	.align		4
.L_40:
        /*00f4*/ 	.word	index@(_Z19computeDegreeMatrixPfS_i)
        /*00f8*/ 	.word	0x00000000


	//----- nvinfo : EIATTR_MIN_STACK_SIZE
	.align		4
.L_41:
        /*00fc*/ 	.byte	0x04, 0x12
        /*00fe*/ 	.short	(.L_43 - .L_42)
	.align		4
.L_42:
        /*0100*/ 	.word	index@(_Z24computeEuclideanDistancePfS_ii)
        /*0104*/ 	.word	0x00000000
.L_43:


//--------------------- .nv.compat                --------------------------
	.section	.nv.compat,"",@"SHT_CUDA_COMPAT_INFO"
	.align	4
        /*0000*/ 	.byte	0x02, 0x09, 0x00, 0x00, 0x02, 0x02, 0x01, 0x00, 0x02, 0x05, 0x05, 0x00, 0x03, 0x07, 0x01, 0x01
        /*0010*/ 	.byte	0x02, 0x03, 0x00, 0x00, 0x02, 0x06, 0x01, 0x00, 0x04, 0x0b, 0x08, 0x00, 0x01, 0x00, 0x00, 0x00
        /*0020*/ 	.byte	0x00, 0x00, 0x00, 0x00


//--------------------- .nv.info._Z20averageWithTransposePfS_i --------------------------
	.section	.nv.info._Z20averageWithTransposePfS_i,"",@"SHT_CUDA_INFO"
	.sectionflags	@""
	.align	4


	//----- nvinfo : EIATTR_CUDA_API_VERSION
	.align		4
        /*0000*/ 	.byte	0x04, 0x37
        /*0002*/ 	.short	(.L_45 - .L_44)
.L_44:
        /*0004*/ 	.word	0x00000082


	//----- nvinfo : EIATTR_KPARAM_INFO
	.align		4
.L_45:
        /*0008*/ 	.byte	0x04, 0x17
        /*000a*/ 	.short	(.L_47 - .L_46)
.L_46:
        /*000c*/ 	.word	0x00000000
        /*0010*/ 	.short	0x0002
        /*0012*/ 	.short	0x0010
        /*0014*/ 	.byte	0x00, 0xf0, 0x11, 0x00


	//----- nvinfo : EIATTR_KPARAM_INFO
	.align		4
.L_47:
        /*0018*/ 	.byte	0x04, 0x17
        /*001a*/ 	.short	(.L_49 - .L_48)
.L_48:
        /*001c*/ 	.word	0x00000000
        /*0020*/ 	.short	0x0001
        /*0022*/ 	.short	0x0008
        /*0024*/ 	.byte	0x00, 0xf5, 0x21, 0x00


	//----- nvinfo : EIATTR_KPARAM_INFO
	.align		4
.L_49:
        /*0028*/ 	.byte	0x04, 0x17
        /*002a*/ 	.short	(.L_51 - .L_50)
.L_50:
        /*002c*/ 	.word	0x00000000
        /*0030*/ 	.short	0x0000
        /*0032*/ 	.short	0x0000
        /*0034*/ 	.byte	0x00, 0xf5, 0x21, 0x00


	//----- nvinfo : EIATTR_SPARSE_MMA_MASK
	.align		4
.L_51:
        /*0038*/ 	.byte	0x03, 0x50
        /*003a*/ 	.short	0x0000


	//----- nvinfo : EIATTR_MAXREG_COUNT
	.align		4
        /*003c*/ 	.byte	0x03, 0x1b
        /*003e*/ 	.short	0x00ff


	//----- nvinfo : EIATTR_MERCURY_ISA_VERSION
	.align		4
        /*0040*/ 	.byte	0x03, 0x5f
        /*0042*/ 	.short	0x0101


	//----- nvinfo : EIATTR_VRC_CTA_INIT_COUNT
	.align		4
        /*0044*/ 	.byte	0x02, 0x4a
	.zero		1
	.zero		1


	//----- nvinfo : EIATTR_EXIT_INSTR_OFFSETS
	.align		4
        /*0048*/ 	.byte	0x04, 0x1c
        /*004a*/ 	.short	(.L_53 - .L_52)


	//   ....[0]....
.L_52:
        /*004c*/ 	.word	0x00000090


	//   ....[1]....
        /*0050*/ 	.word	0x000005e0


	//   ....[2]....
        /*0054*/ 	.word	0x00000860


	//   ....[3]....
        /*0058*/ 	.word	0x00000a00


	//   ....[4]....
        /*005c*/ 	.word	0x00000ad0


	//----- nvinfo : EIATTR_CBANK_PARAM_SIZE
	.align		4
.L_53:
        /*0060*/ 	.byte	0x03, 0x19
        /*0062*/ 	.short	0x0014


	//----- nvinfo : EIATTR_PARAM_CBANK
	.align		4
        /*0064*/ 	.byte	0x04, 0x0a
        /*0066*/ 	.short	(.L_55 - .L_54)
	.align		4
.L_54:
        /*0068*/ 	.word	index@(.nv.constant0._Z20averageWithTransposePfS_i)
        /*006c*/ 	.short	0x0380
        /*006e*/ 	.short	0x0014


	//----- nvinfo : EIATTR_SW_WAR
	.align		4
.L_55:
        /*0070*/ 	.byte	0x04, 0x36
        /*0072*/ 	.short	(.L_57 - .L_56)
.L_56:
        /*0074*/ 	.word	0x00000008
.L_57:


//--------------------- .nv.info._Z21markKNearestNeighborsPfS_ii --------------------------
	.section	.nv.info._Z21markKNearestNeighborsPfS_ii,"",@"SHT_CUDA_INFO"
	.sectionflags	@""
	.align	4


	//----- nvinfo : EIATTR_CUDA_API_VERSION
	.align		4
        /*0000*/ 	.byte	0x04, 0x37
        /*0002*/ 	.short	(.L_59 - .L_58)
.L_58:
        /*0004*/ 	.word	0x00000082


	//----- nvinfo : EIATTR_KPARAM_INFO
	.align		4
.L_59:
        /*0008*/ 	.byte	0x04, 0x17
        /*000a*/ 	.short	(.L_61 - .L_60)
.L_60:
        /*000c*/ 	.word	0x00000000
        /*0010*/ 	.short	0x0003
        /*0012*/ 	.short	0x0014
        /*0014*/ 	.byte	0x00, 0xf0, 0x11, 0x00


	//----- nvinfo : EIATTR_KPARAM_INFO
	.align		4
.L_61:
        /*0018*/ 	.byte	0x04, 0x17
        /*001a*/ 	.short	(.L_63 - .L_62)
.L_62:
        /*001c*/ 	.word	0x00000000
        /*0020*/ 	.short	0x0002
        /*0022*/ 	.short	0x0010
        /*0024*/ 	.byte	0x00, 0xf0, 0x11, 0x00


	//----- nvinfo : EIATTR_KPARAM_INFO
	.align		4
.L_63:
        /*0028*/ 	.byte	0x04, 0x17
        /*002a*/ 	.short	(.L_65 - .L_64)
.L_64:
        /*002c*/ 	.word	0x00000000
        /*0030*/ 	.short	0x0001
        /*0032*/ 	.short	0x0008
        /*0034*/ 	.byte	0x00, 0xf5, 0x21, 0x00


	//----- nvinfo : EIATTR_KPARAM_INFO
	.align		4
.L_65:
        /*0038*/ 	.byte	0x04, 0x17
        /*003a*/ 	.short	(.L_67 - .L_66)
.L_66:
        /*003c*/ 	.word	0x00000000
        /*0040*/ 	.short	0x0000
        /*0042*/ 	.short	0x0000
        /*0044*/ 	.byte	0x00, 0xf5, 0x21, 0x00


	//----- nvinfo : EIATTR_SPARSE_MMA_MASK
	.align		4
.L_67:
        /*0048*/ 	.byte	0x03, 0x50
        /*004a*/ 	.short	0x0000


	//----- nvinfo : EIATTR_MAXREG_COUNT
	.align		4
        /*004c*/ 	.byte	0x03, 0x1b
        /*004e*/ 	.short	0x00ff


	//----- nvinfo : EIATTR_MERCURY_ISA_VERSION
	.align		4
        /*0050*/ 	.byte	0x03, 0x5f
        /*0052*/ 	.short	0x0101


	//----- nvinfo : EIATTR_VRC_CTA_INIT_COUNT
	.align		4
        /*0054*/ 	.byte	0x02, 0x4a
	.zero		1
	.zero		1


	//----- nvinfo : EIATTR_EXIT_INSTR_OFFSETS
	.align		4
        /*0058*/ 	.byte	0x04, 0x1c
        /*005a*/ 	.short	(.L_69 - .L_68)


	//   ....[0]....
.L_68:
        /*005c*/ 	.word	0x00000070


	//   ....[1]....
        /*0060*/ 	.word	0x000003d0


	//   ....[2]....
        /*0064*/ 	.word	0x000003e0


	//   ....[3]....
        /*0068*/ 	.word	0x00001060


	//----- nvinfo : EIATTR_CRS_STACK_SIZE
	.align		4
.L_69:
        /*006c*/ 	.byte	0x04, 0x1e
        /*006e*/ 	.short	(.L_71 - .L_70)
.L_70:
        /*0070*/ 	.word	0x00000000


	//----- nvinfo : EIATTR_CBANK_PARAM_SIZE
	.align		4
.L_71:
        /*0074*/ 	.byte	0x03, 0x19
        /*0076*/ 	.short	0x0018


	//----- nvinfo : EIATTR_PARAM_CBANK
	.align		4
        /*0078*/ 	.byte	0x04, 0x0a
        /*007a*/ 	.short	(.L_73 - .L_72)
	.align		4
.L_72:
        /*007c*/ 	.word	index@(.nv.constant0._Z21markKNearestNeighborsPfS_ii)
        /*0080*/ 	.short	0x0380
        /*0082*/ 	.short	0x0018


	//----- nvinfo : EIATTR_SW_WAR
	.align		4
.L_73:
        /*0084*/ 	.byte	0x04, 0x36
        /*0086*/ 	.short	(.L_75 - .L_74)
.L_74:
        /*0088*/ 	.word	0x00000008
.L_75:


//--------------------- .nv.info._Z15assign_clustersPKfS0_Piiii --------------------------
	.section	.nv.info._Z15assign_clustersPKfS0_Piiii,"",@"SHT_CUDA_INFO"
	.sectionflags	@""
	.align	4


	//----- nvinfo : EIATTR_CUDA_API_VERSION
	.align		4
        /*0000*/ 	.byte	0x04, 0x37
        /*0002*/ 	.short	(.L_77 - .L_76)
.L_76:
        /*0004*/ 	.word	0x00000082


	//----- nvinfo : EIATTR_KPARAM_INFO
	.align		4
.L_77:
        /*0008*/ 	.byte	0x04, 0x17
        /*000a*/ 	.short	(.L_79 - .L_78)
.L_78:
        /*000c*/ 	.word	0x00000000
        /*0010*/ 	.short	0x0005
        /*0012*/ 	.short	0x0020
        /*0014*/ 	.byte	0x00, 0xf0, 0x11, 0x00


	//----- nvinfo : EIATTR_KPARAM_INFO
	.align		4
.L_79:
        /*0018*/ 	.byte	0x04, 0x17
        /*001a*/ 	.short	(.L_81 - .L_80)
.L_80:
        /*001c*/ 	.word	0x00000000
        /*0020*/ 	.short	0x0004
        /*0022*/ 	.short	0x001c
        /*0024*/ 	.byte	0x00, 0xf0, 0x11, 0x00


	//----- nvinfo : EIATTR_KPARAM_INFO
	.align		4
.L_81:
        /*0028*/ 	.byte	0x04, 0x17
        /*002a*/ 	.short	(.L_83 - .L_82)
.L_82:
        /*002c*/ 	.word	0x00000000
        /*0030*/ 	.short	0x0003
        /*0032*/ 	.short	0x0018
        /*0034*/ 	.byte	0x00, 0xf0, 0x11, 0x00


	//----- nvinfo : EIATTR_KPARAM_INFO
	.align		4
.L_83:
        /*0038*/ 	.byte	0x04, 0x17
        /*003a*/ 	.short	(.L_85 - .L_84)
.L_84:
        /*003c*/ 	.word	0x00000000
        /*0040*/ 	.short	0x0002
        /*0042*/ 	.short	0x0010
        /*0044*/ 	.byte	0x00, 0xf5, 0x21, 0x00


	//----- nvinfo : EIATTR_KPARAM_INFO
	.align		4
.L_85:
        /*0048*/ 	.byte	0x04, 0x17
        /*004a*/ 	.short	(.L_87 - .L_86)
.L_86:
        /*004c*/ 	.word	0x00000000
        /*0050*/ 	.short	0x0001
        /*0052*/ 	.short	0x0008
        /*0054*/ 	.byte	0x00, 0xf5, 0x21, 0x00


	//----- nvinfo : EIATTR_KPARAM_INFO
	.align		4
.L_87:
        /*0058*/ 	.byte	0x04, 0x17
        /*005a*/ 	.short	(.L_89 - .L_88)
.L_88:
        /*005c*/ 	.word	0x00000000
        /*0060*/ 	.short	0x0000
        /*0062*/ 	.short	0x0000
        /*0064*/ 	.byte	0x00, 0xf5, 0x21, 0x00


	//----- nvinfo : EIATTR_SPARSE_MMA_MASK
	.align		4
.L_89:
        /*0068*/ 	.byte	0x03, 0x50
        /*006a*/ 	.short	0x0000


	//----- nvinfo : EIATTR_MAXREG_COUNT
	.align		4
        /*006c*/ 	.byte	0x03, 0x1b
        /*006e*/ 	.short	0x00ff


	//----- nvinfo : EIATTR_MERCURY_ISA_VERSION
	.align		4
        /*0070*/ 	.byte	0x03, 0x5f
        /*0072*/ 	.short	0x0101


	//----- nvinfo : EIATTR_VRC_CTA_INIT_COUNT
	.align		4
        /*0074*/ 	.byte	0x02, 0x4a
	.zero		1
	.zero		1


	//----- nvinfo : EIATTR_EXIT_INSTR_OFFSETS
	.align		4
        /*0078*/ 	.byte	0x04, 0x1c
        /*007a*/ 	.short	(.L_91 - .L_90)


	//   ....[0]....
.L_90:
        /*007c*/ 	.word	0x00000070


	//   ....[1]....
        /*0080*/ 	.word	0x00000e00


	//----- nvinfo : EIATTR_CBANK_PARAM_SIZE
	.align		4
.L_91:
        /*0084*/ 	.byte	0x03, 0x19
        /*0086*/ 	.short	0x0024


	//----- nvinfo : EIATTR_PARAM_CBANK
	.align		4
        /*0088*/ 	.byte	0x04, 0x0a
        /*008a*/ 	.short	(.L_93 - .L_92)
	.align		4
.L_92:
        /*008c*/ 	.word	index@(.nv.constant0._Z15assign_clustersPKfS0_Piiii)
        /*0090*/ 	.short	0x0380
        /*0092*/ 	.short	0x0024


	//----- nvinfo : EIATTR_SW_WAR
	.align		4
.L_93:
        /*0094*/ 	.byte	0x04, 0x36
        /*0096*/ 	.short	(.L_95 - .L_94)
.L_94:
        /*0098*/ 	.word	0x00000008
.L_95:


//--------------------- .nv.info._Z17compute_centroidsPiPfS0_S0_S0_iii --------------------------
	.section	.nv.info._Z17compute_centroidsPiPfS0_S0_S0_iii,"",@"SHT_CUDA_INFO"
	.sectionflags	@""
	.align	4


	//----- nvinfo : EIATTR_CUDA_API_VERSION
	.align		4
        /*0000*/ 	.byte	0x04, 0x37
        /*0002*/ 	.short	(.L_97 - .L_96)
.L_96:
        /*0004*/ 	.word	0x00000082


	//----- nvinfo : EIATTR_KPARAM_INFO
	.align		4
.L_97:
        /*0008*/ 	.byte	0x04, 0x17
        /*000a*/ 	.short	(.L_99 - .L_98)
.L_98:
        /*000c*/ 	.word	0x00000000
        /*0010*/ 	.short	0x0007
        /*0012*/ 	.short	0x0030
        /*0014*/ 	.byte	0x00, 0xf0, 0x11, 0x00


	//----- nvinfo : EIATTR_KPARAM_INFO
	.align		4
.L_99:
        /*0018*/ 	.byte	0x04, 0x17
        /*001a*/ 	.short	(.L_101 - .L_100)
.L_100:
        /*001c*/ 	.word	0x00000000
        /*0020*/ 	.short	0x0006
        /*0022*/ 	.short	0x002c
        /*0024*/ 	.byte	0x00, 0xf0, 0x11, 0x00


	//----- nvinfo : EIATTR_KPARAM_INFO
	.align		4
.L_101:
        /*0028*/ 	.byte	0x04, 0x17
        /*002a*/ 	.short	(.L_103 - .L_102)
.L_102:
        /*002c*/ 	.word	0x00000000
        /*0030*/ 	.short	0x0005
        /*0032*/ 	.short	0x0028
        /*0034*/ 	.byte	0x00, 0xf0, 0x11, 0x00


	//----- nvinfo : EIATTR_KPARAM_INFO
	.align		4
.L_103:
        /*0038*/ 	.byte	0x04, 0x17
        /*003a*/ 	.short	(.L_105 - .L_104)
.L_104:
        /*003c*/ 	.word	0x00000000
        /*0040*/ 	.short	0x0004
        /*0042*/ 	.short	0x0020
        /*0044*/ 	.byte	0x00, 0xf5, 0x21, 0x00


	//----- nvinfo : EIATTR_KPARAM_INFO
	.align		4
.L_105:
        /*0048*/ 	.byte	0x04, 0x17
        /*004a*/ 	.short	(.L_107 - .L_106)
.L_106:
        /*004c*/ 	.word	0x00000000
        /*0050*/ 	.short	0x0003
        /*0052*/ 	.short	0x0018
        /*0054*/ 	.byte	0x00, 0xf5, 0x21, 0x00


	//----- nvinfo : EIATTR_KPARAM_INFO
	.align		4
.L_107:
        /*0058*/ 	.byte	0x04, 0x17
        /*005a*/ 	.short	(.L_109 - .L_108)
.L_108:
        /*005c*/ 	.word	0x00000000
        /*0060*/ 	.short	0x0002
        /*0062*/ 	.short	0x0010
        /*0064*/ 	.byte	0x00, 0xf5, 0x21, 0x00


	//----- nvinfo : EIATTR_KPARAM_INFO
	.align		4
.L_109:
        /*0068*/ 	.byte	0x04, 0x17
        /*006a*/ 	.short	(.L_111 - .L_110)
.L_110:
        /*006c*/ 	.word	0x00000000
        /*0070*/ 	.short	0x0001
        /*0072*/ 	.short	0x0008
        /*0074*/ 	.byte	0x00, 0xf5, 0x21, 0x00


	//----- nvinfo : EIATTR_KPARAM_INFO
	.align		4
.L_111:
        /*0078*/ 	.byte	0x04, 0x17
        /*007a*/ 	.short	(.L_113 - .L_112)
.L_112:
        /*007c*/ 	.word	0x00000000
        /*0080*/ 	.short	0x0000
        /*0082*/ 	.short	0x0000
        /*0084*/ 	.byte	0x00, 0xf5, 0x21, 0x00


	//----- nvinfo : EIATTR_SPARSE_MMA_MASK
	.align		4
.L_113:
        /*0088*/ 	.byte	0x03, 0x50
        /*008a*/ 	.short	0x0000


	//----- nvinfo : EIATTR_MAXREG_COUNT
	.align		4
        /*008c*/ 	.byte	0x03, 0x1b
        /*008e*/ 	.short	0x00ff


	//----- nvinfo : EIATTR_MERCURY_ISA_VERSION
	.align		4
        /*0090*/ 	.byte	0x03, 0x5f
        /*0092*/ 	.short	0x0101


	//----- nvinfo : EIATTR_VRC_CTA_INIT_COUNT
	.align		4
        /*0094*/ 	.byte	0x02, 0x4a
	.zero		1
	.zero		1


	//----- nvinfo : EIATTR_EXIT_INSTR_OFFSETS
	.align		4
        /*0098*/ 	.byte	0x04, 0x1c
        /*009a*/ 	.short	(.L_115 - .L_114)


	//   ....[0]....
.L_114:
        /*009c*/ 	.word	0x00000070


	//   ....[1]....
        /*00a0*/ 	.word	0x00000c80


	//----- nvinfo : EIATTR_CBANK_PARAM_SIZE
	.align		4
.L_115:
        /*00a4*/ 	.byte	0x03, 0x19
        /*00a6*/ 	.short	0x0034


	//----- nvinfo : EIATTR_PARAM_CBANK
	.align		4
        /*00a8*/ 	.byte	0x04, 0x0a
        /*00aa*/ 	.short	(.L_117 - .L_116)
	.align		4
.L_116:
        /*00ac*/ 	.word	index@(.nv.constant0._Z17compute_centroidsPiPfS0_S0_S0_iii)
        /*00b0*/ 	.short	0x0380
        /*00b2*/ 	.short	0x0034


	//----- nvinfo : EIATTR_SW_WAR
	.align		4
.L_117:
        /*00b4*/ 	.byte	0x04, 0x36
        /*00b6*/ 	.short	(.L_119 - .L_118)
.L_118:
        /*00b8*/ 	.word	0x00000008
.L_119:


//--------------------- .nv.info._Z22computeLaplacianMatrixPfS_S_i --------------------------
	.section	.nv.info._Z22computeLaplacianMatrixPfS_S_i,"",@"SHT_CUDA_INFO"
	.sectionflags	@""
	.align	4


	//----- nvinfo : EIATTR_CUDA_API_VERSION
	.align		4
        /*0000*/ 	.byte	0x04, 0x37
        /*0002*/ 	.short	(.L_121 - .L_120)
.L_120:
        /*0004*/ 	.word	0x00000082


	//----- nvinfo : EIATTR_KPARAM_INFO
	.align		4
.L_121:
        /*0008*/ 	.byte	0x04, 0x17
        /*000a*/ 	.short	(.L_123 - .L_122)
.L_122:
        /*000c*/ 	.word	0x00000000
        /*0010*/ 	.short	0x0003
        /*0012*/ 	.short	0x0018
        /*0014*/ 	.byte	0x00, 0xf0, 0x11, 0x00


	//----- nvinfo : EIATTR_KPARAM_INFO
	.align		4
.L_123:
        /*0018*/ 	.byte	0x04, 0x17
        /*001a*/ 	.short	(.L_125 - .L_124)
.L_124:
        /*001c*/ 	.word	0x00000000
        /*0020*/ 	.short	0x0002
        /*0022*/ 	.short	0x0010
        /*0024*/ 	.byte	0x00, 0xf5, 0x21, 0x00


	//----- nvinfo : EIATTR_KPARAM_INFO
	.align		4
.L_125:
        /*0028*/ 	.byte	0x04, 0x17
        /*002a*/ 	.short	(.L_127 - .L_126)
.L_126:
        /*002c*/ 	.word	0x00000000
        /*0030*/ 	.short	0x0001
        /*0032*/ 	.short	0x0008
        /*0034*/ 	.byte	0x00, 0xf5, 0x21, 0x00


	//----- nvinfo : EIATTR_KPARAM_INFO
	.align		4
.L_127:
        /*0038*/ 	.byte	0x04, 0x17
        /*003a*/ 	.short	(.L_129 - .L_128)
.L_128:
        /*003c*/ 	.word	0x00000000
        /*0040*/ 	.short	0x0000
        /*0042*/ 	.short	0x0000
        /*0044*/ 	.byte	0x00, 0xf5, 0x21, 0x00


	//----- nvinfo : EIATTR_SPARSE_MMA_MASK
	.align		4
.L_129:
        /*0048*/ 	.byte	0x03, 0x50
        /*004a*/ 	.short	0x0000


	//----- nvinfo : EIATTR_MAXREG_COUNT
	.align		4
        /*004c*/ 	.byte	0x03, 0x1b
        /*004e*/ 	.short	0x00ff


	//----- nvinfo : EIATTR_MERCURY_ISA_VERSION
	.align		4
        /*0050*/ 	.byte	0x03, 0x5f
        /*0052*/ 	.short	0x0101


	//----- nvinfo : EIATTR_VRC_CTA_INIT_COUNT
	.align		4
        /*0054*/ 	.byte	0x02, 0x4a
	.zero		1
	.zero		1


	//----- nvinfo : EIATTR_EXIT_INSTR_OFFSETS
	.align		4
        /*0058*/ 	.byte	0x04, 0x1c
        /*005a*/ 	.short	(.L_131 - .L_130)


	//   ....[0]....
.L_130:
        /*005c*/ 	.word	0x000000c0


	//   ....[1]....
        /*0060*/ 	.word	0x000001b0


	//   ....[2]....
        /*0064*/ 	.word	0x00000240


	//----- nvinfo : EIATTR_CRS_STACK_SIZE
	.align		4
.L_131:
        /*0068*/ 	.byte	0x04, 0x1e
        /*006a*/ 	.short	(.L_133 - .L_132)
.L_132:
        /*006c*/ 	.word	0x00000000


	//----- nvinfo : EIATTR_CBANK_PARAM_SIZE
	.align		4
.L_133:
        /*0070*/ 	.byte	0x03, 0x19
        /*0072*/ 	.short	0x001c


	//----- nvinfo : EIATTR_PARAM_CBANK
	.align		4
        /*0074*/ 	.byte	0x04, 0x0a
        /*0076*/ 	.short	(.L_135 - .L_134)
	.align		4
.L_134:
        /*0078*/ 	.word	index@(.nv.constant0._Z22computeLaplacianMatrixPfS_S_i)
        /*007c*/ 	.short	0x0380
        /*007e*/ 	.short	0x001c


	//----- nvinfo : EIATTR_SW_WAR
	.align		4
.L_135:
        /*0080*/ 	.byte	0x04, 0x36
        /*0082*/ 	.short	(.L_137 - .L_136)
.L_136:
        /*0084*/ 	.word	0x00000008
.L_137:


//--------------------- .nv.info._Z19computeDegreeMatrixPfS_i --------------------------
	.section	.nv.info._Z19computeDegreeMatrixPfS_i,"",@"SHT_CUDA_INFO"
	.sectionflags	@""
	.align	4


	//----- nvinfo : EIATTR_CUDA_API_VERSION
	.align		4
        /*0000*/ 	.byte	0x04, 0x37
        /*0002*/ 	.short	(.L_139 - .L_138)
.L_138:
        /*0004*/ 	.word	0x00000082


	//----- nvinfo : EIATTR_KPARAM_INFO
	.align		4
.L_139:
        /*0008*/ 	.byte	0x04, 0x17
        /*000a*/ 	.short	(.L_141 - .L_140)
.L_140:
        /*000c*/ 	.word	0x00000000
        /*0010*/ 	.short	0x0002
        /*0012*/ 	.short	0x0010
        /*0014*/ 	.byte	0x00, 0xf0, 0x11, 0x00


	//----- nvinfo : EIATTR_KPARAM_INFO
	.align		4
.L_141:
        /*0018*/ 	.byte	0x04, 0x17
        /*001a*/ 	.short	(.L_143 - .L_142)
.L_142:
        /*001c*/ 	.word	0x00000000
        /*0020*/ 	.short	0x0001
        /*0022*/ 	.short	0x0008
        /*0024*/ 	.byte	0x00, 0xf5, 0x21, 0x00


	//----- nvinfo : EIATTR_KPARAM_INFO
	.align		4
.L_143:
        /*0028*/ 	.byte	0x04, 0x17
        /*002a*/ 	.short	(.L_145 - .L_144)
.L_144:
        /*002c*/ 	.word	0x00000000
        /*0030*/ 	.short	0x0000
        /*0032*/ 	.short	0x0000
        /*0034*/ 	.byte	0x00, 0xf5, 0x21, 0x00


	//----- nvinfo : EIATTR_SPARSE_MMA_MASK
	.align		4
.L_145:
        /*0038*/ 	.byte	0x03, 0x50
        /*003a*/ 	.short	0x0000


	//----- nvinfo : EIATTR_MAXREG_COUNT
	.align		4
        /*003c*/ 	.byte	0x03, 0x1b
        /*003e*/ 	.short	0x00ff


	//----- nvinfo : EIATTR_MERCURY_ISA_VERSION
	.align		4
        /*0040*/ 	.byte	0x03, 0x5f
        /*0042*/ 	.short	0x0101


	//----- nvinfo : EIATTR_VRC_CTA_INIT_COUNT
	.align		4
        /*0044*/ 	.byte	0x02, 0x4a
	.zero		1
	.zero		1


	//----- nvinfo : EIATTR_EXIT_INSTR_OFFSETS
	.align		4
        /*0048*/ 	.byte	0x04, 0x1c
        /*004a*/ 	.short	(.L_147 - .L_146)


	//   ....[0]....
.L_146:
        /*004c*/ 	.word	0x00000070


	//   ....[1]....
        /*0050*/ 	.word	0x00000790


	//----- nvinfo : EIATTR_CBANK_PARAM_SIZE
	.align		4
.L_147:
        /*0054*/ 	.byte	0x03, 0x19
        /*0056*/ 	.short	0x0014


	//----- nvinfo : EIATTR_PARAM_CBANK
	.align		4
        /*0058*/ 	.byte	0x04, 0x0a
        /*005a*/ 	.short	(.L_149 - .L_148)
	.align		4
.L_148:
        /*005c*/ 	.word	index@(.nv.constant0._Z19computeDegreeMatrixPfS_i)
        /*0060*/ 	.short	0x0380
        /*0062*/ 	.short	0x0014


	//----- nvinfo : EIATTR_SW_WAR
	.align		4
.L_149:
        /*0064*/ 	.byte	0x04, 0x36
        /*0066*/ 	.short	(.L_151 - .L_150)
.L_150:
        /*0068*/ 	.word	0x00000008
.L_151:


//--------------------- .nv.info._Z24computeEuclideanDistancePfS_ii --------------------------
	.section	.nv.info._Z24computeEuclideanDistancePfS_ii,"",@"SHT_CUDA_INFO"
	.sectionflags	@""
	.align	4


	//----- nvinfo : EIATTR_CUDA_API_VERSION
	.align		4
        /*0000*/ 	.byte	0x04, 0x37
        /*0002*/ 	.short	(.L_153 - .L_152)
.L_152:
        /*0004*/ 	.word	0x00000082


	//----- nvinfo : EIATTR_KPARAM_INFO
	.align		4
.L_153:
        /*0008*/ 	.byte	0x04, 0x17
        /*000a*/ 	.short	(.L_155 - .L_154)
.L_154:
        /*000c*/ 	.word	0x00000000
        /*0010*/ 	.short	0x0003
        /*0012*/ 	.short	0x0014
        /*0014*/ 	.byte	0x00, 0xf0, 0x11, 0x00


	//----- nvinfo : EIATTR_KPARAM_INFO
	.align		4
.L_155:
        /*0018*/ 	.byte	0x04, 0x17
        /*001a*/ 	.short	(.L_157 - .L_156)
.L_156:
        /*001c*/ 	.word	0x00000000
        /*0020*/ 	.short	0x0002
        /*0022*/ 	.short	0x0010
        /*0024*/ 	.byte	0x00, 0xf0, 0x11, 0x00


	//----- nvinfo : EIATTR_KPARAM_INFO
	.align		4
.L_157:
        /*0028*/ 	.byte	0x04, 0x17
        /*002a*/ 	.short	(.L_159 - .L_158)
.L_158:
        /*002c*/ 	.word	0x00000000
        /*0030*/ 	.short	0x0001
        /*0032*/ 	.short	0x0008
        /*0034*/ 	.byte	0x00, 0xf5, 0x21, 0x00


	//----- nvinfo : EIATTR_KPARAM_INFO
	.align		4
.L_159:
        /*0038*/ 	.byte	0x04, 0x17
        /*003a*/ 	.short	(.L_161 - .L_160)
.L_160:
        /*003c*/ 	.word	0x00000000
        /*0040*/ 	.short	0x0000
        /*0042*/ 	.short	0x0000
        /*0044*/ 	.byte	0x00, 0xf5, 0x21, 0x00


	//----- nvinfo : EIATTR_SPARSE_MMA_MASK
	.align		4
.L_161:
        /*0048*/ 	.byte	0x03, 0x50
        /*004a*/ 	.short	0x0000


	//----- nvinfo : EIATTR_MAXREG_COUNT
	.align		4
        /*004c*/ 	.byte	0x03, 0x1b
        /*004e*/ 	.short	0x00ff


	//----- nvinfo : EIATTR_MERCURY_ISA_VERSION
	.align		4
        /*0050*/ 	.byte	0x03, 0x5f
        /*0052*/ 	.short	0x0101


	//----- nvinfo : EIATTR_VRC_CTA_INIT_COUNT
	.align		4
        /*0054*/ 	.byte	0x02, 0x4a
	.zero		1
	.zero		1


	//----- nvinfo : EIATTR_EXIT_INSTR_OFFSETS
	.align		4
        /*0058*/ 	.byte	0x04, 0x1c
        /*005a*/ 	.short	(.L_163 - .L_162)


	//   ....[0]....
.L_162:
        /*005c*/ 	.word	0x000000c0


	//   ....[1]....
        /*0060*/ 	.word	0x000009f0


	//----- nvinfo : EIATTR_CRS_STACK_SIZE
	.align		4
.L_163:
        /*0064*/ 	.byte	0x04, 0x1e
        /*0066*/ 	.short	(.L_165 - .L_164)
.L_164:
        /*0068*/ 	.word	0x00000000


	//----- nvinfo : EIATTR_CBANK_PARAM_SIZE
	.align		4
.L_165:
        /*006c*/ 	.byte	0x03, 0x19
        /*006e*/ 	.short	0x0018


	//----- nvinfo : EIATTR_PARAM_CBANK
	.align		4
        /*0070*/ 	.byte	0x04, 0x0a
        /*0072*/ 	.short	(.L_167 - .L_166)
	.align		4
.L_166:
        /*0074*/ 	.word	index@(.nv.constant0._Z24computeEuclideanDistancePfS_ii)
        /*0078*/ 	.short	0x0380
        /*007a*/ 	.short	0x0018


	//----- nvinfo : EIATTR_SW_WAR
	.align		4
.L_167:
        /*007c*/ 	.byte	0x04, 0x36
        /*007e*/ 	.short	(.L_169 - .L_168)
.L_168:
        /*0080*/ 	.word	0x00000008
.L_169:


//--------------------- .nv.callgraph             --------------------------
	.section	.nv.callgraph,"",@"SHT_CUDA_CALLGRAPH"
	.align	4
	.sectionentsize	8
	.align		4
        /*0000*/ 	.word	0x00000000
	.align		4
        /*0004*/ 	.word	0xffffffff
	.align		4
        /*0008*/ 	.word	0x00000000
	.align		4
        /*000c*/ 	.word	0xfffffffe
	.align		4
        /*0010*/ 	.word	0x00000000
	.align		4
        /*0014*/ 	.word	0xfffffffd
	.align		4
        /*0018*/ 	.word	0x00000000
	.align		4
        /*001c*/ 	.word	0xfffffffc


//--------------------- .text._Z20averageWithTransposePfS_i --------------------------
	.section	.text._Z20averageWithTransposePfS_i,"ax",@progbits
	.align	128
        .global         _Z20averageWithTransposePfS_i
        .type           _Z20averageWithTransposePfS_i,@function
        .size           _Z20averageWithTransposePfS_i,(.L_x_75 - _Z20averageWithTransposePfS_i)
        .other          _Z20averageWithTransposePfS_i,@"STO_CUDA_ENTRY STV_DEFAULT"
_Z20averageWithTransposePfS_i:
.text._Z20averageWithTransposePfS_i:
[----:B------:R-:W-:Y:S01]  /*0000*/  LDC R1, c[0x0][0x37c] ;  /* 0x0000df00ff017b82 */ /* 0x000fe20000000800 */
[----:B------:R-:W0:Y:S07]  /*0010*/  S2R R3, SR_TID.X ;  /* 0x0000000000037919 */ /* 0x000e2e0000002100 */
[----:B------:R-:W0:Y:S01]  /*0020*/  S2UR UR4, SR_CTAID.X ;  /* 0x00000000000479c3 */ /* 0x000e220000002500 */
[----:B------:R-:W1:Y:S07]  /*0030*/  LDCU UR5, c[0x0][0x390] ;  /* 0x00007200ff0577ac */ /* 0x000e6e0008000800 */
[----:B------:R-:W0:Y:S01]  /*0040*/  LDC R0, c[0x0][0x360] ;  /* 0x0000d800ff007b82 */ /* 0x000e220000000800 */
[----:B-1----:R-:W-:-:S06]  /*0050*/  UISETP.GE.AND UP0, UPT, UR5, 0x1, UPT ;  /* 0x000000010500788c */ /* 0x002fcc000bf06270 */
[----:B------:R-:W-:Y:S01]  /*0060*/  PLOP3.LUT P0, PT, PT, PT, UP0, 0x80, 0x8 ;  /* 0x000000000008781c */ /* 0x000fe20003f0f008 */
[----:B0-----:R-:W-:-:S05]  /*0070*/  IMAD R0, R0, UR4, R3 ;  /* 0x0000000400007c24 */ /* 0x001fca000f8e0203 */
[----:B------:R-:W-:-:S13]  /*0080*/  ISETP.GE.OR P0, PT, R0, UR5, !P0 ;  /* 0x0000000500007c0c */ /* 0x000fda000c706670 */
[----:B------:R-:W-:Y:S05]  /*0090*/  @P0 EXIT ;  /* 0x000000000000094d */ /* 0x000fea0003800000 */
[----:B------:R-:W-:Y:S01]  /*00a0*/  UISETP.GE.U32.AND UP0, UPT, UR5, 0x8, UPT ;  /* 0x000000080500788c */ /* 0x000fe2000bf06070 */
[----:B------:R-:W-:Y:S02]  /*00b0*/  HFMA2 R3, -RZ, RZ, 0, 0 ;  /* 0x00000000ff037431 */ /* 0x000fe400000001ff */
[----:B------:R-:W-:Y:S01]  /*00c0*/  IMAD R4, R0, UR5, RZ ;  /* 0x0000000500047c24 */ /* 0x000fe2000f8e02ff */
[----:B------:R-:W0:Y:S05]  /*00d0*/  LDCU.64 UR16, c[0x0][0x358] ;  /* 0x00006b00ff1077ac */ /* 0x000e2a0008000a00 */
[----:B------:R-:W-:Y:S05]  /*00e0*/  BRA.U !UP0, `(.L_x_0) ;  /* 0x0000000508347547 */ /* 0x000fea000b800000 */
[----:B------:R-:W1:Y:S01]  /*00f0*/  LDCU.64 UR18, c[0x0][0x380] ;  /* 0x00007000ff1277ac */ /* 0x000e620008000a00 */
[----:B------:R-:W-:Y:S01]  /*0100*/  MOV R5, R0 ;  /* 0x0000000000057202 */ /* 0x000fe20000000f00 */
[----:B------:R-:W-:-:S04]  /*0110*/  ULOP3.LUT UR4, UR5, 0x7ffffff8, URZ, 0xc0, !UPT ;  /* 0x7ffffff805047892 */ /* 0x000fc8000f8ec0ff */
[----:B------:R-:W-:Y:S02]  /*0120*/  UIADD3 UR4, UPT, UPT, -UR4, URZ, URZ ;  /* 0x000000ff04047290 */ /* 0x000fe4000fffe1ff */
[----:B-1----:R-:W-:Y:S02]  /*0130*/  UIMAD.WIDE.U32 UR6, UR5, 0xc, UR18 ;  /* 0x0000000c050678a5 */ /* 0x002fe4000f8e0012 */
[----:B------:R-:W-:Y:S02]  /*0140*/  UIMAD.WIDE.U32 UR8, UR5, 0x10, UR18 ;  /* 0x00000010050878a5 */ /* 0x000fe4000f8e0012 */
[----:B------:R-:W-:Y:S02]  /*0150*/  UIMAD.WIDE.U32 UR10, UR5, 0x14, UR18 ;  /* 0x00000014050a78a5 */ /* 0x000fe4000f8e0012 */
[----:B------:R-:W-:Y:S02]  /*0160*/  UIMAD.WIDE.U32 UR12, UR5, 0x18, UR18 ;  /* 0x00000018050c78a5 */ /* 0x000fe4000f8e0012 */
[----:B------:R-:W-:-:S12]  /*0170*/  UIMAD.WIDE.U32 UR14, UR5, 0x1c, UR18 ;  /* 0x0000001c050e78a5 */ /* 0x000fd8000f8e0012 */
.L_x_1:
[----:B------:R-:W-:Y:S01]  /*0180*/  HFMA2 R3, -RZ, RZ, 0, 2.384185791015625e-07 ;  /* 0x00000004ff037431 */ /* 0x000fe200000001ff */
[----:B------:R-:W-:Y:S01]  /*0190*/  MOV R10, 0x4 ;  /* 0x00000004000a7802 */ /* 0x000fe20000000f00 */
[----:B--2---:R-:W1:Y:S04]  /*01a0*/  LDC.64 R6, c[0x0][0x388] ;  /* 0x0000e200ff067b82 */ /* 0x004e680000000a00 */
[----:B------:R-:W-:-:S04]  /*01b0*/  IMAD.WIDE R10, R5, R10, UR18 ;  /* 0x00000012050a7e25 */ /* 0x000fc8000f8e020a */
[----:B------:R-:W-:Y:S02]  /*01c0*/  IMAD.WIDE R2, R4, R3, UR18 ;  /* 0x0000001204027e25 */ /* 0x000fe4000f8e0203 */
[----:B0-----:R-:W2:Y:S04]  /*01d0*/  LDG.E R11, desc[UR16][R10.64] ;  /* 0x000000100a0b7981 */ /* 0x001ea8000c1e1900 */
[----:B------:R-:W2:Y:S01]  /*01e0*/  LDG.E R12, desc[UR16][R2.64] ;  /* 0x00000010020c7981 */ /* 0x000ea2000c1e1900 */
[----:B------:R-:W-:-:S06]  /*01f0*/  UIMAD.WIDE.U32 UR20, UR5, 0x4, UR18 ;  /* 0x00000004051478a5 */ /* 0x000fcc000f8e0012 */
[----:B------:R-:W-:Y:S02]  /*0200*/  MOV R8, UR20 ;  /* 0x0000001400087c02 */ /* 0x000fe40008000f00 */
[----:B------:R-:W-:Y:S01]  /*0210*/  MOV R9, UR21 ;  /* 0x0000001500097c02 */ /* 0x000fe20008000f00 */
[----:B-1----:R-:W-:-:S04]  /*0220*/  IMAD.WIDE R6, R4, 0x4, R6 ;  /* 0x0000000404067825 */ /* 0x002fc800078e0206 */
[----:B------:R-:W-:-:S04]  /*0230*/  IMAD.WIDE R8, R5, 0x4, R8 ;  /* 0x0000000405087825 */ /* 0x000fc800078e0208 */
[----:B--2---:R-:W-:-:S04]  /*0240*/  FADD R12, R12, R11 ;  /* 0x0000000b0c0c7221 */ /* 0x004fc80000000000 */
[----:B------:R-:W-:-:S05]  /*0250*/  FMUL R13, R12, 0.5 ;  /* 0x3f0000000c0d7820 */ /* 0x000fca0000400000 */
[----:B------:R0:W-:Y:S04]  /*0260*/  STG.E desc[UR16][R6.64], R13 ;  /* 0x0000000d06007986 */ /* 0x0001e8000c101910 */
[----:B------:R-:W2:Y:S04]  /*0270*/  LDG.E R9, desc[UR16][R8.64] ;  /* 0x0000001008097981 */ /* 0x000ea8000c1e1900 */
[----:B------:R-:W2:Y:S01]  /*0280*/  LDG.E R12, desc[UR16][R2.64+0x4] ;  /* 0x00000410020c7981 */ /* 0x000ea2000c1e1900 */
[----:B------:R-:W-:-:S06]  /*0290*/  UIMAD.WIDE.U32 UR20, UR5, 0x8, UR18 ;  /* 0x00000008051478a5 */ /* 0x000fcc000f8e0012 */
[----:B------:R-:W-:Y:S02]  /*02a0*/  MOV R10, UR20 ;  /* 0x00000014000a7c02 */ /* 0x000fe40008000f00 */
[----:B------:R-:W-:-:S03]  /*02b0*/  MOV R11, UR21 ;  /* 0x00000015000b7c02 */ /* 0x000fc60008000f00 */
[----:B------:R-:W-:-:S04]  /*02c0*/  IMAD.WIDE R10, R5, 0x4, R10 ;  /* 0x00000004050a7825 */ /* 0x000fc800078e020a */
[----:B--2---:R-:W-:-:S04]  /*02d0*/  FADD R12, R12, R9 ;  /* 0x000000090c0c7221 */ /* 0x004fc80000000000 */
[----:B------:R-:W-:-:S05]  /*02e0*/  FMUL R15, R12, 0.5 ;  /* 0x3f0000000c0f7820 */ /* 0x000fca0000400000 */
[----:B------:R1:W-:Y:S04]  /*02f0*/  STG.E desc[UR16][R6.64+0x4], R15 ;  /* 0x0000040f06007986 */ /* 0x0003e8000c101910 */
[----:B------:R-:W2:Y:S04]  /*0300*/  LDG.E R11, desc[UR16][R10.64] ;  /* 0x000000100a0b7981 */ /* 0x000ea8000c1e1900 */
[----:B------:R-:W2:Y:S01]  /*0310*/  LDG.E R12, desc[UR16][R2.64+0x8] ;  /* 0x00000810020c7981 */ /* 0x000ea2000c1e1900 */
[----:B------:R-:W-:-:S05]  /*0320*/  MOV R14, 0x4 ;  /* 0x00000004000e7802 */ /* 0x000fca0000000f00 */
[----:B------:R-:W-:-:S04]  /*0330*/  IMAD.WIDE R8, R5, R14, UR6 ;  /* 0x0000000605087e25 */ /* 0x000fc8000f8e020e */
[----:B--2---:R-:W-:-:S04]  /*0340*/  FADD R12, R12, R11 ;  /* 0x0000000b0c0c7221 */ /* 0x004fc80000000000 */
[----:B0-----:R-:W-:-:S05]  /*0350*/  FMUL R13, R12, 0.5 ;  /* 0x3f0000000c0d7820 */ /* 0x001fca0000400000 */
[----:B------:R0:W-:Y:S04]  /*0360*/  STG.E desc[UR16][R6.64+0x8], R13 ;  /* 0x0000080d06007986 */ /* 0x0001e8000c101910 */
[----:B------:R-:W2:Y:S04]  /*0370*/  LDG.E R9, desc[UR16][R8.64] ;  /* 0x0000001008097981 */ /* 0x000ea8000c1e1900 */
[----:B------:R-:W2:Y:S01]  /*0380*/  LDG.E R12, desc[UR16][R2.64+0xc] ;  /* 0x00000c10020c7981 */ /* 0x000ea2000c1e1900 */
[----:B------:R-:W-:-:S04]  /*0390*/  IMAD.WIDE R10, R5, R14, UR8 ;  /* 0x00000008050a7e25 */ /* 0x000fc8000f8e020e */
[----:B--2---:R-:W-:-:S04]  /*03a0*/  FADD R12, R12, R9 ;  /* 0x000000090c0c7221 */ /* 0x004fc80000000000 */
[----:B-1----:R-:W-:-:S05]  /*03b0*/  FMUL R15, R12, 0.5 ;  /* 0x3f0000000c0f7820 */ /* 0x002fca0000400000 */
[----:B------:R1:W-:Y:S04]  /*03c0*/  STG.E desc[UR16][R6.64+0xc], R15 ;  /* 0x00000c0f06007986 */ /* 0x0003e8000c101910 */
[----:B------:R-:W2:Y:S04]  /*03d0*/  LDG.E R11, desc[UR16][R10.64] ;  /* 0x000000100a0b7981 */ /* 0x000ea8000c1e1900 */
[----:B------:R-:W2:Y:S01]  /*03e0*/  LDG.E R12, desc[UR16][R2.64+0x10] ;  /* 0x00001010020c7981 */ /* 0x000ea2000c1e1900 */
        /* <DEDUP_REMOVED lines=16> */
[----:B------:R-:W3:Y:S04]  /*04f0*/  LDG.E R12, desc[UR16][R2.64+0x1c] ;  /* 0x00001c10020c7981 */ /* 0x000ee8000c1e1900 */
[----:B------:R-:W3:Y:S01]  /*0500*/  LDG.E R9, desc[UR16][R8.64] ;  /* 0x0000001008097981 */ /* 0x000ee2000c1e1900 */
[----:B------:R-:W-:Y:S01]  /*0510*/  UIADD3 UR4, UPT, UPT, UR4, 0x8, URZ ;  /* 0x0000000804047890 */ /* 0x000fe2000fffe0ff */
[----:B------:R-:W-:-:S02]  /*0520*/  MOV R10, UR5 ;  /* 0x00000005000a7c02 */ /* 0x000fc40008000f00 */
[----:B------:R-:W-:Y:S01]  /*0530*/  IADD3 R4, PT, PT, R4, 0x8, RZ ;  /* 0x0000000804047810 */ /* 0x000fe20007ffe0ff */
[----:B------:R-:W-:Y:S01]  /*0540*/  UISETP.NE.AND UP0, UPT, UR4, URZ, UPT ;  /* 0x000000ff0400728c */ /* 0x000fe2000bf05270 */
[----:B------:R-:W-:Y:S01]  /*0550*/  LEA R5, R10, R5, 0x3 ;  /* 0x000000050a057211 */ /* 0x000fe200078e18ff */
[----:B---3--:R-:W-:-:S04]  /*0560*/  FADD R12, R12, R9 ;  /* 0x000000090c0c7221 */ /* 0x008fc80000000000 */
[----:B-1----:R-:W-:-:S05]  /*0570*/  FMUL R15, R12, 0.5 ;  /* 0x3f0000000c0f7820 */ /* 0x002fca0000400000 */
[----:B------:R2:W-:Y:S01]  /*0580*/  STG.E desc[UR16][R6.64+0x1c], R15 ;  /* 0x00001c0f06007986 */ /* 0x0005e2000c101910 */
[----:B------:R-:W-:Y:S05]  /*0590*/  BRA.U UP0, `(.L_x_1) ;  /* 0xfffffff900f87547 */ /* 0x000fea000b83ffff */
[----:B------:R-:W-:-:S06]  /*05a0*/  ULOP3.LUT UR4, UR5, 0x7ffffff8, URZ, 0xc0, !UPT ;  /* 0x7ffffff805047892 */ /* 0x000fcc000f8ec0ff */
[----:B------:R-:W-:-:S07]  /*05b0*/  MOV R3, UR4 ;  /* 0x0000000400037c02 */ /* 0x000fce0008000f00 */
.L_x_0:
[----:B------:R-:W-:-:S06]  /*05c0*/  ULOP3.LUT UR4, UR5, 0x7, URZ, 0xc0, !UPT ;  /* 0x0000000705047892 */ /* 0x000fcc000f8ec0ff */
[----:B------:R-:W-:-:S13]  /*05d0*/  ISETP.NE.AND P0, PT, RZ, UR4, PT ;  /* 0x00000004ff007c0c */ /* 0x000fda000bf05270 */
[----:B0-----:R-:W-:Y:S05]  /*05e0*/  @!P0 EXIT ;  /* 0x000000000000894d */ /* 0x001fea0003800000 */
[----:B------:R-:W-:Y:S01]  /*05f0*/  UISETP.GE.U32.AND UP0, UPT, UR4, 0x4, UPT ;  /* 0x000000040400788c */ /* 0x000fe2000bf06070 */
[----:B------:R-:W-:Y:S01]  /*0600*/  IMAD R2, R0, UR5, RZ ;  /* 0x0000000500027c24 */ /* 0x000fe2000f8e02ff */
[----:B------:R-:W-:-:S07]  /*0610*/  ULOP3.LUT UR4, UR5, 0x3, URZ, 0xc0, !UPT ;  /* 0x0000000305047892 */ /* 0x000fce000f8ec0ff */
[----:B------:R-:W-:Y:S05]  /*0620*/  BRA.U !UP0, `(.L_x_2) ;  /* 0x0000000108887547 */ /* 0x000fea000b800000 */
[----:B------:R-:W0:Y:S01]  /*0630*/  LDC.64 R8, c[0x0][0x380] ;  /* 0x0000e000ff087b82 */ /* 0x000e220000000a00 */
[----:B------:R-:W-:Y:S01]  /*0640*/  IADD3 R11, PT, PT, R2, R3, RZ ;  /* 0x00000003020b7210 */ /* 0x000fe20007ffe0ff */
[----:B--2---:R-:W-:-:S04]  /*0650*/  IMAD R7, R3, UR5, R0 ;  /* 0x0000000503077c24 */ /* 0x004fc8000f8e0200 */
[----:B0-----:R-:W-:-:S04]  /*0660*/  IMAD.WIDE R4, R11, 0x4, R8 ;  /* 0x000000040b047825 */ /* 0x001fc800078e0208 */
[----:B------:R-:W-:Y:S01]  /*0670*/  IMAD.WIDE R8, R7, 0x4, R8 ;  /* 0x0000000407087825 */ /* 0x000fe200078e0208 */
[----:B------:R-:W2:Y:S01]  /*0680*/  LDG.E R10, desc[UR16][R4.64] ;  /* 0x00000010040a7981 */ /* 0x000ea2000c1e1900 */
[----:B------:R-:W0:Y:S03]  /*0690*/  LDC.64 R6, c[0x0][0x388] ;  /* 0x0000e200ff067b82 */ /* 0x000e260000000a00 */
[----:B------:R-:W2:Y:S01]  /*06a0*/  LDG.E R13, desc[UR16][R8.64] ;  /* 0x00000010080d7981 */ /* 0x000ea2000c1e1900 */
[----:B------:R-:W-:Y:S01]  /*06b0*/  MOV R15, UR5 ;  /* 0x00000005000f7c02 */ /* 0x000fe20008000f00 */
[----:B0-----:R-:W-:-:S04]  /*06c0*/  IMAD.WIDE R6, R11, 0x4, R6 ;  /* 0x000000040b067825 */ /* 0x001fc800078e0206 */
[----:B--2---:R-:W-:-:S04]  /*06d0*/  FADD R10, R10, R13 ;  /* 0x0000000d0a0a7221 */ /* 0x004fc80000000000 */
[----:B------:R-:W-:Y:S01]  /*06e0*/  FMUL R13, R10, 0.5 ;  /* 0x3f0000000a0d7820 */ /* 0x000fe20000400000 */
[----:B------:R-:W-:-:S04]  /*06f0*/  IMAD.WIDE.U32 R10, R15, 0x4, R8 ;  /* 0x000000040f0a7825 */ /* 0x000fc800078e0008 */
[----:B------:R0:W-:Y:S04]  /*0700*/  STG.E desc[UR16][R6.64], R13 ;  /* 0x0000000d06007986 */ /* 0x0001e8000c101910 */
[----:B------:R-:W2:Y:S04]  /*0710*/  LDG.E R12, desc[UR16][R4.64+0x4] ;  /* 0x00000410040c7981 */ /* 0x000ea8000c1e1900 */
[----:B------:R-:W2:Y:S01]  /*0720*/  LDG.E R15, desc[UR16][R10.64] ;  /* 0x000000100a0f7981 */ /* 0x000ea2000c1e1900 */
[----:B------:R-:W-:-:S05]  /*0730*/  MOV R17, UR5 ;  /* 0x0000000500117c02 */ /* 0x000fca0008000f00 */
[----:B------:R-:W-:-:S04]  /*0740*/  IMAD.WIDE.U32 R8, R17, 0x4, R10 ;  /* 0x0000000411087825 */ /* 0x000fc800078e000a */
[----:B--2---:R-:W-:-:S04]  /*0750*/  FADD R12, R12, R15 ;  /* 0x0000000f0c0c7221 */ /* 0x004fc80000000000 */
[----:B------:R-:W-:-:S05]  /*0760*/  FMUL R15, R12, 0.5 ;  /* 0x3f0000000c0f7820 */ /* 0x000fca0000400000 */
[----:B------:R1:W-:Y:S04]  /*0770*/  STG.E desc[UR16][R6.64+0x4], R15 ;  /* 0x0000040f06007986 */ /* 0x0003e8000c101910 */
[----:B------:R-:W2:Y:S04]  /*0780*/  LDG.E R17, desc[UR16][R8.64] ;  /* 0x0000001008117981 */ /* 0x000ea8000c1e1900 */
[----:B------:R-:W2:Y:S02]  /*0790*/  LDG.E R12, desc[UR16][R4.64+0x8] ;  /* 0x00000810040c7981 */ /* 0x000ea4000c1e1900 */
[----:B--2---:R-:W-:Y:S01]  /*07a0*/  FADD R12, R12, R17 ;  /* 0x000000110c0c7221 */ /* 0x004fe20000000000 */
[----:B------:R-:W-:-:S03]  /*07b0*/  MOV R17, UR5 ;  /* 0x0000000500117c02 */ /* 0x000fc60008000f00 */
[----:B0-----:R-:W-:Y:S02]  /*07c0*/  FMUL R13, R12, 0.5 ;  /* 0x3f0000000c0d7820 */ /* 0x001fe40000400000 */
[----:B------:R-:W-:-:S03]  /*07d0*/  IMAD.WIDE.U32 R10, R17, 0x4, R8 ;  /* 0x00000004110a7825 */ /* 0x000fc600078e0008 */
[----:B------:R0:W-:Y:S04]  /*07e0*/  STG.E desc[UR16][R6.64+0x8], R13 ;  /* 0x0000080d06007986 */ /* 0x0001e8000c101910 */
[----:B------:R-:W2:Y:S04]  /*07f0*/  LDG.E R12, desc[UR16][R4.64+0xc] ;  /* 0x00000c10040c7981 */ /* 0x000ea8000c1e1900 */
[----:B------:R-:W2:Y:S01]  /*0800*/  LDG.E R11, desc[UR16][R10.64] ;  /* 0x000000100a0b7981 */ /* 0x000ea2000c1e1900 */
[----:B------:R-:W-:Y:S01]  /*0810*/  IADD3 R3, PT, PT, R3, 0x4, RZ ;  /* 0x0000000403037810 */ /* 0x000fe20007ffe0ff */
[----:B--2---:R-:W-:-:S04]  /*0820*/  FADD R12, R12, R11 ;  /* 0x0000000b0c0c7221 */ /* 0x004fc80000000000 */
[----:B-1----:R-:W-:-:S05]  /*0830*/  FMUL R15, R12, 0.5 ;  /* 0x3f0000000c0f7820 */ /* 0x002fca0000400000 */
[----:B------:R0:W-:Y:S02]  /*0840*/  STG.E desc[UR16][R6.64+0xc], R15 ;  /* 0x00000c0f06007986 */ /* 0x0001e4000c101910 */
.L_x_2:
[----:B------:R-:W-:-:S13]  /*0850*/  ISETP.NE.AND P0, PT, RZ, UR4, PT ;  /* 0x00000004ff007c0c */ /* 0x000fda000bf05270 */
[----:B------:R-:W-:Y:S05]  /*0860*/  @!P0 EXIT ;  /* 0x000000000000894d */ /* 0x000fea0003800000 */
[----:B------:R-:W-:-:S09]  /*0870*/  UISETP.NE.AND UP0, UPT, UR4, 0x1, UPT ;  /* 0x000000010400788c */ /* 0x000fd2000bf05270 */
[----:B------:R-:W-:Y:S05]  /*0880*/  BRA.U !UP0, `(.L_x_3) ;  /* 0x0000000108507547 */ /* 0x000fea000b800000 */
[----:B0-2---:R-:W0:Y:S01]  /*0890*/  LDC.64 R6, c[0x0][0x380] ;  /* 0x0000e000ff067b82 */ /* 0x005e220000000a00 */
[----:B------:R-:W-:Y:S01]  /*08a0*/  IADD3 R13, PT, PT, R2, R3, RZ ;  /* 0x00000003020d7210 */ /* 0x000fe20007ffe0ff */
[----:B------:R-:W-:-:S04]  /*08b0*/  IMAD R9, R3, UR5, R0 ;  /* 0x0000000503097c24 */ /* 0x000fc8000f8e0200 */
[----:B0-----:R-:W-:-:S04]  /*08c0*/  IMAD.WIDE R4, R13, 0x4, R6 ;  /* 0x000000040d047825 */ /* 0x001fc800078e0206 */
[----:B------:R-:W-:Y:S01]  /*08d0*/  IMAD.WIDE R6, R9, 0x4, R6 ;  /* 0x0000000409067825 */ /* 0x000fe200078e0206 */
[----:B------:R-:W2:Y:S01]  /*08e0*/  LDG.E R10, desc[UR16][R4.64] ;  /* 0x00000010040a7981 */ /* 0x000ea2000c1e1900 */
[----:B------:R-:W0:Y:S03]  /*08f0*/  LDC.64 R8, c[0x0][0x388] ;  /* 0x0000e200ff087b82 */ /* 0x000e260000000a00 */
[----:B------:R-:W2:Y:S01]  /*0900*/  LDG.E R11, desc[UR16][R6.64] ;  /* 0x00000010060b7981 */ /* 0x000ea2000c1e1900 */
[----:B0-----:R-:W-:-:S04]  /*0910*/  IMAD.WIDE R8, R13, 0x4, R8 ;  /* 0x000000040d087825 */ /* 0x001fc800078e0208 */
[----:B--2---:R-:W-:Y:S01]  /*0920*/  FADD R10, R10, R11 ;  /* 0x0000000b0a0a7221 */ /* 0x004fe20000000000 */
[----:B------:R-:W-:-:S03]  /*0930*/  MOV R11, UR5 ;  /* 0x00000005000b7c02 */ /* 0x000fc60008000f00 */
[----:B------:R-:W-:Y:S02]  /*0940*/  FMUL R13, R10, 0.5 ;  /* 0x3f0000000a0d7820 */ /* 0x000fe40000400000 */
[----:B------:R-:W-:-:S03]  /*0950*/  IMAD.WIDE.U32 R10, R11, 0x4, R6 ;  /* 0x000000040b0a7825 */ /* 0x000fc600078e0006 */
[----:B------:R1:W-:Y:S04]  /*0960*/  STG.E desc[UR16][R8.64], R13 ;  /* 0x0000000d08007986 */ /* 0x0003e8000c101910 */
[----:B------:R-:W2:Y:S04]  /*0970*/  LDG.E R12, desc[UR16][R4.64+0x4] ;  /* 0x00000410040c7981 */ /* 0x000ea8000c1e1900 */
[----:B------:R-:W2:Y:S01]  /*0980*/  LDG.E R11, desc[UR16][R10.64] ;  /* 0x000000100a0b7981 */ /* 0x000ea2000c1e1900 */
[----:B------:R-:W-:Y:S01]  /*0990*/  IADD3 R3, PT, PT, R3, 0x2, RZ ;  /* 0x0000000203037810 */ /* 0x000fe20007ffe0ff */
[----:B--2---:R-:W-:-:S04]  /*09a0*/  FADD R12, R12, R11 ;  /* 0x0000000b0c0c7221 */ /* 0x004fc80000000000 */
[----:B------:R-:W-:-:S05]  /*09b0*/  FMUL R7, R12, 0.5 ;  /* 0x3f0000000c077820 */ /* 0x000fca0000400000 */
[----:B------:R1:W-:Y:S02]  /*09c0*/  STG.E desc[UR16][R8.64+0x4], R7 ;  /* 0x0000040708007986 */ /* 0x0003e4000c101910 */
.L_x_3:
[----:B------:R-:W-:-:S04]  /*09d0*/  ULOP3.LUT UR4, UR5, 0x1, URZ, 0xc0, !UPT ;  /* 0x0000000105047892 */ /* 0x000fc8000f8ec0ff */
[----:B------:R-:W-:-:S06]  /*09e0*/  UISETP.NE.U32.AND UP0, UPT, UR4, 0x1, UPT ;  /* 0x000000010400788c */ /* 0x000fcc000bf05070 */
[----:B------:R-:W-:-:S13]  /*09f0*/  PLOP3.LUT P0, PT, PT, PT, UP0, 0x80, 0x8 ;  /* 0x000000000008781c */ /* 0x000fda0003f0f008 */
[----:B------:R-:W-:Y:S05]  /*0a00*/  @P0 EXIT ;  /* 0x000000000000094d */ /* 0x000fea0003800000 */
[----:B------:R-:W3:Y:S01]  /*0a10*/  LDC.64 R4, c[0x0][0x380] ;  /* 0x0000e000ff047b82 */ /* 0x000ee20000000a00 */
[----:B-1----:R-:W-:Y:S01]  /*0a20*/  IADD3 R9, PT, PT, R2, R3, RZ ;  /* 0x0000000302097210 */ /* 0x002fe20007ffe0ff */
[----:B0-2---:R-:W-:-:S04]  /*0a30*/  IMAD R7, R3, UR5, R0 ;  /* 0x0000000503077c24 */ /* 0x005fc8000f8e0200 */
[----:B---3--:R-:W-:-:S04]  /*0a40*/  IMAD.WIDE R2, R9, 0x4, R4 ;  /* 0x0000000409027825 */ /* 0x008fc800078e0204 */
[----:B------:R-:W-:Y:S02]  /*0a50*/  IMAD.WIDE R4, R7, 0x4, R4 ;  /* 0x0000000407047825 */ /* 0x000fe400078e0204 */
[----:B------:R-:W2:Y:S01]  /*0a60*/  LDG.E R2, desc[UR16][R2.64] ;  /* 0x0000001002027981 */ /* 0x000ea2000c1e1900 */
[----:B------:R-:W0:Y:S03]  /*0a70*/  LDC.64 R6, c[0x0][0x388] ;  /* 0x0000e200ff067b82 */ /* 0x000e260000000a00 */
[----:B------:R-:W2:Y:S01]  /*0a80*/  LDG.E R5, desc[UR16][R4.64] ;  /* 0x0000001004057981 */ /* 0x000ea2000c1e1900 */
[----:B0-----:R-:W-:-:S04]  /*0a90*/  IMAD.WIDE R6, R9, 0x4, R6 ;  /* 0x0000000409067825 */ /* 0x001fc800078e0206 */
[----:B--2---:R-:W-:-:S04]  /*0aa0*/  FADD R0, R2, R5 ;  /* 0x0000000502007221 */ /* 0x004fc80000000000 */
[----:B------:R-:W-:-:S05]  /*0ab0*/  FMUL R9, R0, 0.5 ;  /* 0x3f00000000097820 */ /* 0x000fca0000400000 */
[----:B------:R-:W-:Y:S01]  /*0ac0*/  STG.E desc[UR16][R6.64], R9 ;  /* 0x0000000906007986 */ /* 0x000fe2000c101910 */
[----:B------:R-:W-:Y:S05]  /*0ad0*/  EXIT ;  /* 0x000000000000794d */ /* 0x000fea0003800000 */
.L_x_4:
[----:B------:R-:W-:-:S00]  /*0ae0*/  BRA `(.L_x_4) ;  /* 0xfffffffc00fc7947 */ /* 0x000fc0000383ffff */
[----:B------:R-:W-:-:S00]  /*0af0*/  NOP ;  /* 0x0000000000007918 */ /* 0x000fc00000000000 */
        /* <DEDUP_REMOVED lines=8> */
.L_x_75:


//--------------------- .text._Z21markKNearestNeighborsPfS_ii --------------------------
	.section	.text._Z21markKNearestNeighborsPfS_ii,"ax",@progbits
	.align	128
        .global         _Z21markKNearestNeighborsPfS_ii
        .type           _Z21markKNearestNeighborsPfS_ii,@function
        .size           _Z21markKNearestNeighborsPfS_ii,(.L_x_76 - _Z21markKNearestNeighborsPfS_ii)
        .other          _Z21markKNearestNeighborsPfS_ii,@"STO_CUDA_ENTRY STV_DEFAULT"
_Z21markKNearestNeighborsPfS_ii:
.text._Z21markKNearestNeighborsPfS_ii:
[----:B------:R-:W-:Y:S01]  /*0000*/  LDC R1, c[0x0][0x37c] ;  /* 0x0000df00ff017b82 */ /* 0x000fe20000000800 */
[----:B------:R-:W0:Y:S07]  /*0010*/  S2R R3, SR_TID.X ;  /* 0x0000000000037919 */ /* 0x000e2e0000002100 */
[----:B------:R-:W0:Y:S08]  /*0020*/  S2UR UR4, SR_CTAID.X ;  /* 0x00000000000479c3 */ /* 0x000e300000002500 */
[----:B------:R-:W0:Y:S08]  /*0030*/  LDC R0, c[0x0][0x360] ;  /* 0x0000d800ff007b82 */ /* 0x000e300000000800 */
[----:B------:R-:W1:Y:S01]  /*0040*/  LDC R13, c[0x0][0x390] ;  /* 0x0000e400ff0d7b82 */ /* 0x000e620000000800 */
[----:B0-----:R-:W-:-:S05]  /*0050*/  IMAD R0, R0, UR4, R3 ;  /* 0x0000000400007c24 */ /* 0x001fca000f8e0203 */
[----:B-1----:R-:W-:-:S13]  /*0060*/  ISETP.GE.AND P0, PT, R0, R13, PT ;  /* 0x0000000d0000720c */ /* 0x002fda0003f06270 */
[----:B------:R-:W-:Y:S05]  /*0070*/  @P0 EXIT ;  /* 0x000000000000094d */ /* 0x000fea0003800000 */
[----:B------:R-:W-:Y:S01]  /*0080*/  ISETP.GE.AND P0, PT, R13, 0x1, PT ;  /* 0x000000010d00780c */ /* 0x000fe20003f06270 */
[----:B------:R-:W0:-:S12]  /*0090*/  LDCU.64 UR6, c[0x0][0x358] ;  /* 0x00006b00ff0677ac */ /* 0x000e180008000a00 */
[----:B------:R-:W-:Y:S05]  /*00a0*/  @!P0 BRA `(.L_x_5) ;  /* 0x0000000000c08947 */ /* 0x000fea0003800000 */
[C---:B------:R-:W-:Y:S01]  /*00b0*/  ISETP.GE.U32.AND P1, PT, R13.reuse, 0x8, PT ;  /* 0x000000080d00780c */ /* 0x040fe20003f26070 */
[----:B------:R-:W-:Y:S01]  /*00c0*/  IMAD.MOV.U32 R8, RZ, RZ, RZ ;  /* 0x000000ffff087224 */ /* 0x000fe200078e00ff */
[----:B------:R-:W-:-:S04]  /*00d0*/  LOP3.LUT R6, R13, 0x7, RZ, 0xc0, !PT ;  /* 0x000000070d067812 */ /* 0x000fc800078ec0ff */
[----:B------:R-:W-:-:S07]  /*00e0*/  ISETP.NE.AND P2, PT, R6, RZ, PT ;  /* 0x000000ff0600720c */ /* 0x000fce0003f45270 */
[----:B------:R-:W-:Y:S06]  /*00f0*/  @!P1 BRA `(.L_x_6) ;  /* 0x0000000000409947 */ /* 0x000fec0003800000 */
[----:B------:R-:W1:Y:S01]  /*0100*/  LDC.64 R4, c[0x0][0x388] ;  /* 0x0000e200ff047b82 */ /* 0x000e620000000a00 */
[----:B------:R-:W-:Y:S01]  /*0110*/  LOP3.LUT R8, R13, 0x7ffffff8, RZ, 0xc0, !PT ;  /* 0x7ffffff80d087812 */ /* 0x000fe200078ec0ff */
[----:B------:R-:W-:-:S06]  /*0120*/  UMOV UR4, URZ ;  /* 0x000000ff00047c82 */ /* 0x000fcc0008000000 */
.L_x_7:
[----:B--2---:R-:W-:Y:S01]  /*0130*/  IMAD R3, R0, R13, UR4 ;  /* 0x0000000400037e24 */ /* 0x004fe2000f8e020d */
[----:B------:R-:W-:-:S03]  /*0140*/  UIADD3 UR4, UPT, UPT, UR4, 0x8, URZ ;  /* 0x0000000804047890 */ /* 0x000fc6000fffe0ff */
[----:B-1----:R-:W-:-:S03]  /*0150*/  IMAD.WIDE R2, R3, 0x4, R4 ;  /* 0x0000000403027825 */ /* 0x002fc600078e0204 */
[----:B------:R-:W-:Y:S02]  /*0160*/  ISETP.NE.AND P1, PT, R8, UR4, PT ;  /* 0x0000000408007c0c */ /* 0x000fe4000bf25270 */
[----:B0-----:R2:W-:Y:S04]  /*0170*/  STG.E desc[UR6][R2.64], RZ ;  /* 0x000000ff02007986 */ /* 0x0015e8000c101906 */
[----:B------:R2:W-:Y:S04]  /*0180*/  STG.E desc[UR6][R2.64+0x4], RZ ;  /* 0x000004ff02007986 */ /* 0x0005e8000c101906 */
[----:B------:R2:W-:Y:S04]  /*0190*/  STG.E desc[UR6][R2.64+0x8], RZ ;  /* 0x000008ff02007986 */ /* 0x0005e8000c101906 */
[----:B------:R2:W-:Y:S04]  /*01a0*/  STG.E desc[UR6][R2.64+0xc], RZ ;  /* 0x00000cff02007986 */ /* 0x0005e8000c101906 */
[----:B------:R2:W-:Y:S04]  /*01b0*/  STG.E desc[UR6][R2.64+0x10], RZ ;  /* 0x000010ff02007986 */ /* 0x0005e8000c101906 */
[----:B------:R2:W-:Y:S04]  /*01c0*/  STG.E desc[UR6][R2.64+0x14], RZ ;  /* 0x000014ff02007986 */ /* 0x0005e8000c101906 */
[----:B------:R2:W-:Y:S04]  /*01d0*/  STG.E desc[UR6][R2.64+0x18], RZ ;  /* 0x000018ff02007986 */ /* 0x0005e8000c101906 */
[----:B------:R2:W-:Y:S01]  /*01e0*/  STG.E desc[UR6][R2.64+0x1c], RZ ;  /* 0x00001cff02007986 */ /* 0x0005e2000c101906 */
[----:B------:R-:W-:Y:S05]  /*01f0*/  @P1 BRA `(.L_x_7) ;  /* 0xfffffffc00cc1947 */ /* 0x000fea000383ffff */
.L_x_6:
[----:B------:R-:W-:Y:S05]  /*0200*/  @!P2 BRA `(.L_x_5) ;  /* 0x000000000068a947 */ /* 0x000fea0003800000 */
[----:B------:R-:W-:Y:S02]  /*0210*/  ISETP.GE.U32.AND P1, PT, R6, 0x4, PT ;  /* 0x000000040600780c */ /* 0x000fe40003f26070 */
[----:B------:R-:W-:-:S04]  /*0220*/  LOP3.LUT R4, R13, 0x3, RZ, 0xc0, !PT ;  /* 0x000000030d047812 */ /* 0x000fc800078ec0ff */
[----:B------:R-:W-:-:S07]  /*0230*/  ISETP.NE.AND P2, PT, R4, RZ, PT ;  /* 0x000000ff0400720c */ /* 0x000fce0003f45270 */
[----:B------:R-:W-:Y:S06]  /*0240*/  @!P1 BRA `(.L_x_8) ;  /* 0x0000000000209947 */ /* 0x000fec0003800000 */
[----:B--2---:R-:W1:Y:S01]  /*0250*/  LDC.64 R2, c[0x0][0x388] ;  /* 0x0000e200ff027b82 */ /* 0x004e620000000a00 */
[----:B------:R-:W-:Y:S02]  /*0260*/  IMAD R5, R0, R13, R8 ;  /* 0x0000000d00057224 */ /* 0x000fe400078e0208 */
[----:B------:R-:W-:Y:S02]  /*0270*/  VIADD R8, R8, 0x4 ;  /* 0x0000000408087836 */ /* 0x000fe40000000000 */
[----:B-1----:R-:W-:-:S05]  /*0280*/  IMAD.WIDE R2, R5, 0x4, R2 ;  /* 0x0000000405027825 */ /* 0x002fca00078e0202 */
[----:B0-----:R1:W-:Y:S04]  /*0290*/  STG.E desc[UR6][R2.64], RZ ;  /* 0x000000ff02007986 */ /* 0x0013e8000c101906 */
[----:B------:R1:W-:Y:S04]  /*02a0*/  STG.E desc[UR6][R2.64+0x4], RZ ;  /* 0x000004ff02007986 */ /* 0x0003e8000c101906 */
[----:B------:R1:W-:Y:S04]  /*02b0*/  STG.E desc[UR6][R2.64+0x8], RZ ;  /* 0x000008ff02007986 */ /* 0x0003e8000c101906 */
[----:B------:R1:W-:Y:S02]  /*02c0*/  STG.E desc[UR6][R2.64+0xc], RZ ;  /* 0x00000cff02007986 */ /* 0x0003e4000c101906 */
.L_x_8:
[----:B------:R-:W-:Y:S05]  /*02d0*/  @!P2 BRA `(.L_x_5) ;  /* 0x000000000034a947 */ /* 0x000fea0003800000 */
[----:B-12---:R-:W-:Y:S02]  /*02e0*/  LOP3.LUT R2, R13, 0x1, RZ, 0xc0, !PT ;  /* 0x000000010d027812 */ /* 0x006fe400078ec0ff */
[----:B------:R-:W-:Y:S02]  /*02f0*/  ISETP.NE.AND P1, PT, R4, 0x1, PT ;  /* 0x000000010400780c */ /* 0x000fe40003f25270 */
[----:B------:R-:W-:-:S11]  /*0300*/  ISETP.NE.U32.AND P2, PT, R2, 0x1, PT ;  /* 0x000000010200780c */ /* 0x000fd60003f45070 */
[----:B------:R-:W1:Y:S01]  /*0310*/  @P1 LDC.64 R2, c[0x0][0x388] ;  /* 0x0000e200ff021b82 */ /* 0x000e620000000a00 */
[----:B------:R-:W-:Y:S02]  /*0320*/  @P1 IMAD R5, R0, R13, R8 ;  /* 0x0000000d00051224 */ /* 0x000fe400078e0208 */
[----:B------:R-:W-:-:S04]  /*0330*/  @P1 VIADD R8, R8, 0x2 ;  /* 0x0000000208081836 */ /* 0x000fc80000000000 */
[----:B------:R-:W-:Y:S01]  /*0340*/  @!P2 IMAD R9, R0, R13, R8 ;  /* 0x0000000d0009a224 */ /* 0x000fe200078e0208 */
[----:B------:R-:W2:Y:S01]  /*0350*/  @!P2 LDC.64 R6, c[0x0][0x388] ;  /* 0x0000e200ff06ab82 */ /* 0x000ea20000000a00 */
[----:B-1----:R-:W-:-:S05]  /*0360*/  @P1 IMAD.WIDE R4, R5, 0x4, R2 ;  /* 0x0000000405041825 */ /* 0x002fca00078e0202 */
[----:B0-----:R3:W-:Y:S01]  /*0370*/  @P1 STG.E desc[UR6][R4.64], RZ ;  /* 0x000000ff04001986 */ /* 0x0017e2000c101906 */
[----:B--2---:R-:W-:-:S03]  /*0380*/  @!P2 IMAD.WIDE R2, R9, 0x4, R6 ;  /* 0x000000040902a825 */ /* 0x004fc600078e0206 */
[----:B------:R3:W-:Y:S04]  /*0390*/  @P1 STG.E desc[UR6][R4.64+0x4], RZ ;  /* 0x000004ff04001986 */ /* 0x0007e8000c101906 */
[----:B------:R3:W-:Y:S02]  /*03a0*/  @!P2 STG.E desc[UR6][R2.64], RZ ;  /* 0x000000ff0200a986 */ /* 0x0007e4000c101906 */
.L_x_5:
[----:B-123--:R-:W1:Y:S02]  /*03b0*/  LDC R2, c[0x0][0x394] ;  /* 0x0000e500ff027b82 */ /* 0x00ee640000000800 */
[----:B-1----:R-:W-:-:S13]  /*03c0*/  ISETP.GE.AND P1, PT, R2, 0x1, PT ;  /* 0x000000010200780c */ /* 0x002fda0003f26270 */
[----:B0-----:R-:W-:Y:S05]  /*03d0*/  @!P1 EXIT ;  /* 0x000000000000994d */ /* 0x001fea0003800000 */
[----:B------:R-:W-:Y:S05]  /*03e0*/  @!P0 EXIT ;  /* 0x000000000000894d */ /* 0x000fea0003800000 */
[----:B------:R-:W-:Y:S01]  /*03f0*/  IMAD R12, R0, R13, RZ ;  /* 0x0000000d000c7224 */ /* 0x000fe200078e02ff */
[C---:B------:R-:W-:Y:S01]  /*0400*/  LOP3.LUT R16, R13.reuse, 0x3, RZ, 0xc0, !PT ;  /* 0x000000030d107812 */ /* 0x040fe200078ec0ff */
[----:B------:R-:W-:Y:S01]  /*0410*/  UMOV UR4, URZ ;  /* 0x000000ff00047c82 */ /* 0x000fe20008000000 */
[----:B------:R-:W-:Y:S02]  /*0420*/  LOP3.LUT R13, R13, 0x7ffffffc, RZ, 0xc0, !PT ;  /* 0x7ffffffc0d0d7812 */ /* 0x000fe400078ec0ff */
[----:B------:R-:W-:-:S07]  /*0430*/  SHF.R.S32.HI R15, RZ, 0x1f, R12 ;  /* 0x0000001fff0f7819 */ /* 0x000fce000001140c */
.L_x_33:
[----:B------:R-:W0:Y:S01]  /*0440*/  LDCU UR5, c[0x0][0x390] ;  /* 0x00007200ff0577ac */ /* 0x000e220008000800 */
[----:B------:R-:W-:Y:S02]  /*0450*/  IMAD.MOV.U32 R14, RZ, RZ, 0x7f800000 ;  /* 0x7f800000ff0e7424 */ /* 0x000fe400078e00ff */
[----:B------:R-:W-:Y:S02]  /*0460*/  IMAD.MOV.U32 R17, RZ, RZ, -0x1 ;  /* 0xffffffffff117424 */ /* 0x000fe400078e00ff */
[----:B------:R-:W-:Y:S01]  /*0470*/  IMAD.MOV.U32 R5, RZ, RZ, RZ ;  /* 0x000000ffff057224 */ /* 0x000fe200078e00ff */
[----:B0-----:R-:W-:-:S09]  /*0480*/  UISETP.GE.U32.AND UP0, UPT, UR5, 0x4, UPT ;  /* 0x000000040500788c */ /* 0x001fd2000bf06070 */
[----:B------:R-:W-:Y:S05]  /*0490*/  BRA.U !UP0, `(.L_x_9) ;  /* 0x0000000508f87547 */ /* 0x000fea000b800000 */
[----:B------:R-:W-:Y:S01]  /*04a0*/  ISETP.NE.AND P0, PT, R0, RZ, PT ;  /* 0x000000ff0000720c */ /* 0x000fe20003f05270 */
[----:B------:R-:W-:Y:S01]  /*04b0*/  BSSY.RECONVERGENT B0, `(.L_x_10) ;  /* 0x000000f000007945 */ /* 0x000fe20003800200 */
[----:B------:R-:W-:Y:S02]  /*04c0*/  IMAD.MOV.U32 R14, RZ, RZ, 0x7f800000 ;  /* 0x7f800000ff0e7424 */ /* 0x000fe400078e00ff */
[----:B------:R-:W-:-:S09]  /*04d0*/  IMAD.MOV.U32 R17, RZ, RZ, -0x1 ;  /* 0xffffffffff117424 */ /* 0x000fd200078e00ff */
[----:B------:R-:W-:Y:S05]  /*04e0*/  @!P0 BRA `(.L_x_11) ;  /* 0x00000000002c8947 */ /* 0x000fea0003800000 */
[----:B------:R-:W0:Y:S02]  /*04f0*/  LDC.64 R2, c[0x0][0x380] ;  /* 0x0000e000ff027b82 */ /* 0x000e240000000a00 */
[----:B0-----:R-:W-:-:S05]  /*0500*/  IMAD.WIDE R2, R12, 0x4, R2 ;  /* 0x000000040c027825 */ /* 0x001fca00078e0202 */
[----:B------:R-:W2:Y:S02]  /*0510*/  LDG.E R4, desc[UR6][R2.64] ;  /* 0x0000000602047981 */ /* 0x000ea4000c1e1900 */
[----:B--2---:R-:W-:-:S13]  /*0520*/  FSETP.GEU.AND P0, PT, R4, +INF , PT ;  /* 0x7f8000000400780b */ /* 0x004fda0003f0e000 */
[----:B------:R-:W-:Y:S05]  /*0530*/  @P0 BRA `(.L_x_11) ;  /* 0x0000000000180947 */ /* 0x000fea0003800000 */
[----:B------:R-:W0:Y:S02]  /*0540*/  LDC.64 R2, c[0x0][0x388] ;  /* 0x0000e200ff027b82 */ /* 0x000e240000000a00 */
[----:B0-----:R-:W-:-:S06]  /*0550*/  IMAD.WIDE R2, R12, 0x4, R2 ;  /* 0x000000040c027825 */ /* 0x001fcc00078e0202 */
[----:B------:R-:W2:Y:S02]  /*0560*/  LDG.E R2, desc[UR6][R2.64] ;  /* 0x0000000602027981 */ /* 0x000ea4000c1e1900 */
[----:B--2---:R-:W-:-:S13]  /*0570*/  FSETP.NEU.AND P0, PT, R2, RZ, PT ;  /* 0x000000ff0200720b */ /* 0x004fda0003f0d000 */
[----:B------:R-:W-:Y:S02]  /*0580*/  @!P0 IMAD.MOV.U32 R14, RZ, RZ, R4 ;  /* 0x000000ffff0e8224 */ /* 0x000fe400078e0004 */
[----:B------:R-:W-:-:S07]  /*0590*/  @!P0 IMAD.MOV.U32 R17, RZ, RZ, RZ ;  /* 0x000000ffff118224 */ /* 0x000fce00078e00ff */
.L_x_11:
[----:B------:R-:W-:Y:S05]  /*05a0*/  BSYNC.RECONVERGENT B0 ;  /* 0x0000000000007941 */ /* 0x000fea0003800200 */
.L_x_10:
[----:B------:R-:W0:Y:S01]  /*05b0*/  LDCU.128 UR8, c[0x0][0x380] ;  /* 0x00007000ff0877ac */ /* 0x000e220008000c00 */
[----:B------:R-:W-:Y:S01]  /*05c0*/  ISETP.NE.AND P3, PT, R0, 0x1, PT ;  /* 0x000000010000780c */ /* 0x000fe20003f65270 */
[C---:B------:R-:W-:Y:S01]  /*05d0*/  IMAD.SHL.U32 R4, R12.reuse, 0x4, RZ ;  /* 0x000000040c047824 */ /* 0x040fe200078e00ff */
[----:B------:R-:W-:Y:S01]  /*05e0*/  SHF.L.U64.HI R5, R12, 0x2, R15 ;  /* 0x000000020c057819 */ /* 0x000fe2000001020f */
[----:B------:R-:W-:Y:S01]  /*05f0*/  BSSY.RECONVERGENT B0, `(.L_x_12) ;  /* 0x0000010000007945 */ /* 0x000fe20003800200 */
[C---:B------:R-:W-:Y:S02]  /*0600*/  ISETP.NE.AND P2, PT, R0.reuse, 0x2, PT ;  /* 0x000000020000780c */ /* 0x040fe40003f45270 */
[----:B------:R-:W-:Y:S02]  /*0610*/  ISETP.NE.AND P0, PT, R0, 0x3, PT ;  /* 0x000000030000780c */ /* 0x000fe40003f05270 */
[----:B------:R-:W-:Y:S02]  /*0620*/  ISETP.NE.AND P1, PT, R13, 0x4, PT ;  /* 0x000000040d00780c */ /* 0x000fe40003f25270 */
[----:B0-----:R-:W-:-:S02]  /*0630*/  IADD3 R2, P4, PT, R4, UR10, RZ ;  /* 0x0000000a04027c10 */ /* 0x001fc4000ff9e0ff */
[----:B------:R-:W-:Y:S02]  /*0640*/  IADD3 R4, P5, PT, R4, UR8, RZ ;  /* 0x0000000804047c10 */ /* 0x000fe4000ffbe0ff */
[C---:B------:R-:W-:Y:S02]  /*0650*/  IADD3.X R3, PT, PT, R5.reuse, UR11, RZ, P4, !PT ;  /* 0x0000000b05037c10 */ /* 0x040fe4000a7fe4ff */
[----:B------:R-:W-:Y:S01]  /*0660*/  IADD3.X R5, PT, PT, R5, UR9, RZ, P5, !PT ;  /* 0x0000000905057c10 */ /* 0x000fe2000affe4ff */
[----:B------:R-:W-:Y:S08]  /*0670*/  @!P3 BRA `(.L_x_13) ;  /* 0x00000000001cb947 */ /* 0x000ff00003800000 */
[----:B------:R-:W2:Y:S02]  /*0680*/  LDG.E R7, desc[UR6][R4.64+0x4] ;  /* 0x0000040604077981 */ /* 0x000ea4000c1e1900 */
[----:B--2---:R-:W-:-:S13]  /*0690*/  FSETP.GEU.AND P3, PT, R7, R14, PT ;  /* 0x0000000e0700720b */ /* 0x004fda0003f6e000 */
[----:B------:R-:W-:Y:S05]  /*06a0*/  @P3 BRA `(.L_x_13) ;  /* 0x0000000000103947 */ /* 0x000fea0003800000 */
[----:B------:R-:W2:Y:S02]  /*06b0*/  LDG.E R6, desc[UR6][R2.64+0x4] ;  /* 0x0000040602067981 */ /* 0x000ea4000c1e1900 */
[----:B--2---:R-:W-:-:S13]  /*06c0*/  FSETP.NEU.AND P3, PT, R6, RZ, PT ;  /* 0x000000ff0600720b */ /* 0x004fda0003f6d000 */
[----:B------:R-:W-:Y:S02]  /*06d0*/  @!P3 IMAD.MOV.U32 R14, RZ, RZ, R7 ;  /* 0x000000ffff0eb224 */ /* 0x000fe400078e0007 */
[----:B------:R-:W-:-:S07]  /*06e0*/  @!P3 IMAD.MOV.U32 R17, RZ, RZ, 0x1 ;  /* 0x00000001ff11b424 */ /* 0x000fce00078e00ff */
.L_x_13:
[----:B------:R-:W-:Y:S05]  /*06f0*/  BSYNC.RECONVERGENT B0 ;  /* 0x0000000000007941 */ /* 0x000fea0003800200 */
.L_x_12:
[----:B------:R-:W-:Y:S04]  /*0700*/  BSSY.RECONVERGENT B0, `(.L_x_14) ;  /* 0x0000009000007945 */ /* 0x000fe80003800200 */
[----:B------:R-:W-:Y:S05]  /*0710*/  @!P2 BRA `(.L_x_15) ;  /* 0x00000000001ca947 */ /* 0x000fea0003800000 */
[----:B------:R-:W2:Y:S02]  /*0720*/  LDG.E R7, desc[UR6][R4.64+0x8] ;  /* 0x0000080604077981 */ /* 0x000ea4000c1e1900 */
[----:B--2---:R-:W-:-:S13]  /*0730*/  FSETP.GEU.AND P2, PT, R7, R14, PT ;  /* 0x0000000e0700720b */ /* 0x004fda0003f4e000 */
[----:B------:R-:W-:Y:S05]  /*0740*/  @P2 BRA `(.L_x_15) ;  /* 0x0000000000102947 */ /* 0x000fea0003800000 */
[----:B------:R-:W2:Y:S02]  /*0750*/  LDG.E R6, desc[UR6][R2.64+0x8] ;  /* 0x0000080602067981 */ /* 0x000ea4000c1e1900 */
[----:B--2---:R-:W-:-:S13]  /*0760*/  FSETP.NEU.AND P2, PT, R6, RZ, PT ;  /* 0x000000ff0600720b */ /* 0x004fda0003f4d000 */
[----:B------:R-:W-:Y:S02]  /*0770*/  @!P2 IMAD.MOV.U32 R14, RZ, RZ, R7 ;  /* 0x000000ffff0ea224 */ /* 0x000fe400078e0007 */
[----:B------:R-:W-:-:S07]  /*0780*/  @!P2 IMAD.MOV.U32 R17, RZ, RZ, 0x2 ;  /* 0x00000002ff11a424 */ /* 0x000fce00078e00ff */
.L_x_15:
[----:B------:R-:W-:Y:S05]  /*0790*/  BSYNC.RECONVERGENT B0 ;  /* 0x0000000000007941 */ /* 0x000fea0003800200 */
.L_x_14:
        /* <DEDUP_REMOVED lines=9> */
.L_x_17:
[----:B------:R-:W-:Y:S05]  /*0830*/  BSYNC.RECONVERGENT B0 ;  /* 0x0000000000007941 */ /* 0x000fea0003800200 */
.L_x_16:
[----:B------:R-:W-:Y:S01]  /*0840*/  IMAD.MOV.U32 R5, RZ, RZ, R13 ;  /* 0x000000ffff057224 */ /* 0x000fe200078e000d */
[----:B------:R-:W-:Y:S06]  /*0850*/  @!P1 BRA `(.L_x_9) ;  /* 0x0000000400089947 */ /* 0x000fec0003800000 */
[----:B------:R-:W0:Y:S01]  /*0860*/  LDC.64 R4, c[0x0][0x388] ;  /* 0x0000e200ff047b82 */ /* 0x000e220000000a00 */
[----:B------:R-:W-:Y:S01]  /*0870*/  IMAD.MOV.U32 R21, RZ, RZ, 0x4 ;  /* 0x00000004ff157424 */ /* 0x000fe200078e00ff */
[----:B------:R-:W1:Y:S06]  /*0880*/  LDCU.128 UR8, c[0x0][0x380] ;  /* 0x00007000ff0877ac */ /* 0x000e6c0008000c00 */
[----:B------:R-:W2:Y:S02]  /*0890*/  LDC.64 R2, c[0x0][0x380] ;  /* 0x0000e000ff027b82 */ /* 0x000ea40000000a00 */
.L_x_26:
[----:B------:R-:W-:Y:S01]  /*08a0*/  IADD3 R8, P0, PT, R12, R21, RZ ;  /* 0x000000150c087210 */ /* 0x000fe20007f1e0ff */
[C---:B------:R-:W-:Y:S01]  /*08b0*/  VIADD R25, R21.reuse, 0x1 ;  /* 0x0000000115197836 */ /* 0x040fe20000000000 */
[CC--:B------:R-:W-:Y:S01]  /*08c0*/  ISETP.NE.AND P3, PT, R21.reuse, R0.reuse, PT ;  /* 0x000000001500720c */ /* 0x0c0fe20003f65270 */
[C---:B------:R-:W-:Y:S01]  /*08d0*/  VIADD R23, R21.reuse, 0x2 ;  /* 0x0000000215177836 */ /* 0x040fe20000000000 */
[C---:B------:R-:W-:Y:S01]  /*08e0*/  LEA.HI.X.SX32 R9, R21.reuse, R15, 0x1, P0 ;  /* 0x0000000f15097211 */ /* 0x040fe200000f0eff */
[----:B------:R-:W-:Y:S01]  /*08f0*/  VIADD R19, R21, 0x3 ;  /* 0x0000000315137836 */ /* 0x000fe20000000000 */
[----:B------:R-:W-:Y:S01]  /*0900*/  BSSY.RECONVERGENT B0, `(.L_x_18) ;  /* 0x0000015000007945 */ /* 0x000fe20003800200 */
[-C--:B------:R-:W-:Y:S02]  /*0910*/  ISETP.NE.AND P2, PT, R25, R0.reuse, PT ;  /* 0x000000001900720c */ /* 0x080fe40003f45270 */
[C---:B------:R-:W-:Y:S01]  /*0920*/  SHF.L.U64.HI R9, R8.reuse, 0x2, R9 ;  /* 0x0000000208097819 */ /* 0x040fe20000010209 */
[----:B------:R-:W-:Y:S01]  /*0930*/  IMAD.SHL.U32 R8, R8, 0x4, RZ ;  /* 0x0000000408087824 */ /* 0x000fe200078e00ff */
[----:B------:R-:W-:-:S02]  /*0940*/  ISETP.NE.AND P0, PT, R23, R0, PT ;  /* 0x000000001700720c */ /* 0x000fc40003f05270 */
[----:B------:R-:W-:Y:S02]  /*0950*/  ISETP.NE.AND P1, PT, R19, R0, PT ;  /* 0x000000001300720c */ /* 0x000fe40003f25270 */
[C---:B-1----:R-:W-:Y:S02]  /*0960*/  IADD3 R6, P4, PT, R8.reuse, UR10, RZ ;  /* 0x0000000a08067c10 */ /* 0x042fe4000ff9e0ff */
[----:B------:R-:W-:Y:S02]  /*0970*/  IADD3 R8, P5, PT, R8, UR8, RZ ;  /* 0x0000000808087c10 */ /* 0x000fe4000ffbe0ff */
[C---:B------:R-:W-:Y:S02]  /*0980*/  IADD3.X R7, PT, PT, R9.reuse, UR11, RZ, P4, !PT ;  /* 0x0000000b09077c10 */ /* 0x040fe4000a7fe4ff */
[----:B------:R-:W-:Y:S01]  /*0990*/  IADD3.X R9, PT, PT, R9, UR9, RZ, P5, !PT ;  /* 0x0000000909097c10 */ /* 0x000fe2000affe4ff */
[----:B------:R-:W-:Y:S08]  /*09a0*/  @!P3 BRA `(.L_x_19) ;  /* 0x000000000028b947 */ /* 0x000ff00003800000 */
[----:B------:R-:W-:-:S04]  /*09b0*/  IMAD.IADD R27, R12, 0x1, R21 ;  /* 0x000000010c1b7824 */ /* 0x000fc800078e0215 */
[----:B--2---:R-:W-:-:S05]  /*09c0*/  IMAD.WIDE R10, R27, 0x4, R2 ;  /* 0x000000041b0a7825 */ /* 0x004fca00078e0202 */
[----:B------:R-:W2:Y:S02]  /*09d0*/  LDG.E R29, desc[UR6][R10.64] ;  /* 0x000000060a1d7981 */ /* 0x000ea4000c1e1900 */
[----:B--2---:R-:W-:-:S13]  /*09e0*/  FSETP.GEU.AND P3, PT, R29, R14, PT ;  /* 0x0000000e1d00720b */ /* 0x004fda0003f6e000 */
[----:B------:R-:W-:Y:S05]  /*09f0*/  @P3 BRA `(.L_x_19) ;  /* 0x0000000000143947 */ /* 0x000fea0003800000 */
[----:B0-----:R-:W-:-:S06]  /*0a00*/  IMAD.WIDE R10, R27, 0x4, R4 ;  /* 0x000000041b0a7825 */ /* 0x001fcc00078e0204 */
[----:B------:R-:W2:Y:S02]  /*0a10*/  LDG.E R10, desc[UR6][R10.64] ;  /* 0x000000060a0a7981 */ /* 0x000ea4000c1e1900 */
[----:B--2---:R-:W-:-:S13]  /*0a20*/  FSETP.NEU.AND P3, PT, R10, RZ, PT ;  /* 0x000000ff0a00720b */ /* 0x004fda0003f6d000 */
[----:B------:R-:W-:Y:S02]  /*0a30*/  @!P3 IMAD.MOV.U32 R14, RZ, RZ, R29 ;  /* 0x000000ffff0eb224 */ /* 0x000fe400078e001d */
[----:B------:R-:W-:-:S07]  /*0a40*/  @!P3 IMAD.MOV.U32 R17, RZ, RZ, R21 ;  /* 0x000000ffff11b224 */ /* 0x000fce00078e0015 */
.L_x_19:
[----:B------:R-:W-:Y:S05]  /*0a50*/  BSYNC.RECONVERGENT B0 ;  /* 0x0000000000007941 */ /* 0x000fea0003800200 */
.L_x_18:
[----:B------:R-:W-:Y:S04]  /*0a60*/  BSSY.RECONVERGENT B0, `(.L_x_20) ;  /* 0x0000009000007945 */ /* 0x000fe80003800200 */
[----:B------:R-:W-:Y:S05]  /*0a70*/  @!P2 BRA `(.L_x_21) ;  /* 0x00000000001ca947 */ /* 0x000fea0003800000 */
[----:B------:R-:W3:Y:S02]  /*0a80*/  LDG.E R11, desc[UR6][R8.64+0x4] ;  /* 0x00000406080b7981 */ /* 0x000ee4000c1e1900 */
[----:B---3--:R-:W-:-:S13]  /*0a90*/  FSETP.GEU.AND P2, PT, R11, R14, PT ;  /* 0x0000000e0b00720b */ /* 0x008fda0003f4e000 */
[----:B------:R-:W-:Y:S05]  /*0aa0*/  @P2 BRA `(.L_x_21) ;  /* 0x0000000000102947 */ /* 0x000fea0003800000 */
[----:B------:R-:W3:Y:S02]  /*0ab0*/  LDG.E R10, desc[UR6][R6.64+0x4] ;  /* 0x00000406060a7981 */ /* 0x000ee4000c1e1900 */
[----:B---3--:R-:W-:-:S13]  /*0ac0*/  FSETP.NEU.AND P2, PT, R10, RZ, PT ;  /* 0x000000ff0a00720b */ /* 0x008fda0003f4d000 */
[----:B------:R-:W-:Y:S02]  /*0ad0*/  @!P2 IMAD.MOV.U32 R14, RZ, RZ, R11 ;  /* 0x000000ffff0ea224 */ /* 0x000fe400078e000b */
[----:B------:R-:W-:-:S07]  /*0ae0*/  @!P2 IMAD.MOV.U32 R17, RZ, RZ, R25 ;  /* 0x000000ffff11a224 */ /* 0x000fce00078e0019 */
.L_x_21:
[----:B------:R-:W-:Y:S05]  /*0af0*/  BSYNC.RECONVERGENT B0 ;  /* 0x0000000000007941 */ /* 0x000fea0003800200 */
.L_x_20:
        /* <DEDUP_REMOVED lines=9> */
.L_x_23:
[----:B------:R-:W-:Y:S05]  /*0b90*/  BSYNC.RECONVERGENT B0 ;  /* 0x0000000000007941 */ /* 0x000fea0003800200 */
.L_x_22:
        /* <DEDUP_REMOVED lines=9> */
.L_x_25:
[----:B------:R-:W-:Y:S05]  /*0c30*/  BSYNC.RECONVERGENT B0 ;  /* 0x0000000000007941 */ /* 0x000fea0003800200 */
.L_x_24:
[----:B------:R-:W-:-:S05]  /*0c40*/  VIADD R21, R21, 0x4 ;  /* 0x0000000415157836 */ /* 0x000fca0000000000 */
[----:B------:R-:W-:-:S13]  /*0c50*/  ISETP.NE.AND P0, PT, R21, R13, PT ;  /* 0x0000000d1500720c */ /* 0x000fda0003f05270 */
[----:B------:R-:W-:Y:S05]  /*0c60*/  @P0 BRA `(.L_x_26) ;  /* 0xfffffffc000c0947 */ /* 0x000fea000383ffff */
[----:B0-----:R-:W-:-:S07]  /*0c70*/  IMAD.MOV.U32 R5, RZ, RZ, R13 ;  /* 0x000000ffff057224 */ /* 0x001fce00078e000d */
.L_x_9:
[----:B------:R-:W-:-:S13]  /*0c80*/  ISETP.NE.AND P0, PT, R16, RZ, PT ;  /* 0x000000ff1000720c */ /* 0x000fda0003f05270 */
[----:B------:R-:W-:Y:S05]  /*0c90*/  @!P0 BRA `(.L_x_27) ;  /* 0x0000000000cc8947 */ /* 0x000fea0003800000 */
[----:B------:R-:W-:Y:S01]  /*0ca0*/  ISETP.NE.AND P0, PT, R5, R0, PT ;  /* 0x000000000500720c */ /* 0x000fe20003f05270 */
[----:B------:R-:W-:Y:S01]  /*0cb0*/  BSSY.RECONVERGENT B0, `(.L_x_28) ;  /* 0x000000f000007945 */ /* 0x000fe20003800200 */
[----:B------:R-:W-:-:S11]  /*0cc0*/  ISETP.NE.AND P1, PT, R16, 0x1, PT ;  /* 0x000000011000780c */ /* 0x000fd60003f25270 */
[----:B------:R-:W-:Y:S05]  /*0cd0*/  @!P0 BRA `(.L_x_29) ;  /* 0x0000000000308947 */ /* 0x000fea0003800000 */
[----:B--2---:R-:W0:Y:S01]  /*0ce0*/  LDC.64 R2, c[0x0][0x380] ;  /* 0x0000e000ff027b82 */ /* 0x004e220000000a00 */
[----:B------:R-:W-:-:S04]  /*0cf0*/  IMAD.IADD R7, R12, 0x1, R5 ;  /* 0x000000010c077824 */ /* 0x000fc800078e0205 */
[----:B0-----:R-:W-:-:S05]  /*0d00*/  IMAD.WIDE R2, R7, 0x4, R2 ;  /* 0x0000000407027825 */ /* 0x001fca00078e0202 */
[----:B------:R-:W2:Y:S02]  /*0d10*/  LDG.E R9, desc[UR6][R2.64] ;  /* 0x0000000602097981 */ /* 0x000ea4000c1e1900 */
[----:B--2---:R-:W-:-:S13]  /*0d20*/  FSETP.GEU.AND P0, PT, R9, R14, PT ;  /* 0x0000000e0900720b */ /* 0x004fda0003f0e000 */
[----:B------:R-:W-:Y:S05]  /*0d30*/  @P0 BRA `(.L_x_29) ;  /* 0x0000000000180947 */ /* 0x000fea0003800000 */
[----:B------:R-:W0:Y:S02]  /*0d40*/  LDC.64 R2, c[0x0][0x388] ;  /* 0x0000e200ff027b82 */ /* 0x000e240000000a00 */
[----:B0-----:R-:W-:-:S06]  /*0d50*/  IMAD.WIDE R2, R7, 0x4, R2 ;  /* 0x0000000407027825 */ /* 0x001fcc00078e0202 */
[----:B------:R-:W2:Y:S02]  /*0d60*/  LDG.E R2, desc[UR6][R2.64] ;  /* 0x0000000602027981 */ /* 0x000ea4000c1e1900 */
[----:B--2---:R-:W-:-:S13]  /*0d70*/  FSETP.NEU.AND P0, PT, R2, RZ, PT ;  /* 0x000000ff0200720b */ /* 0x004fda0003f0d000 */
[----:B------:R-:W-:Y:S02]  /*0d80*/  @!P0 IMAD.MOV.U32 R14, RZ, RZ, R9 ;  /* 0x000000ffff0e8224 */ /* 0x000fe400078e0009 */
[----:B------:R-:W-:-:S07]  /*0d90*/  @!P0 IMAD.MOV.U32 R17, RZ, RZ, R5 ;  /* 0x000000ffff118224 */ /* 0x000fce00078e0005 */
.L_x_29:
[----:B------:R-:W-:Y:S05]  /*0da0*/  BSYNC.RECONVERGENT B0 ;  /* 0x0000000000007941 */ /* 0x000fea0003800200 */
.L_x_28:
[----:B------:R-:W-:Y:S05]  /*0db0*/  @!P1 BRA `(.L_x_27) ;  /* 0x0000000000849947 */ /* 0x000fea0003800000 */
[----:B------:R-:W0:Y:S01]  /*0dc0*/  LDCU.128 UR8, c[0x0][0x380] ;  /* 0x00007000ff0877ac */ /* 0x000e220008000c00 */
[C---:B------:R-:W-:Y:S01]  /*0dd0*/  VIADD R7, R5.reuse, 0x1 ;  /* 0x0000000105077836 */ /* 0x040fe20000000000 */
[----:B------:R-:W-:Y:S01]  /*0de0*/  IADD3 R6, P0, PT, R12, R5, RZ ;  /* 0x000000050c067210 */ /* 0x000fe20007f1e0ff */
[----:B------:R-:W-:Y:S01]  /*0df0*/  VIADD R11, R5, 0x2 ;  /* 0x00000002050b7836 */ /* 0x000fe20000000000 */
[----:B------:R-:W-:Y:S02]  /*0e00*/  BSSY.RECONVERGENT B0, `(.L_x_30) ;  /* 0x0000013000007945 */ /* 0x000fe40003800200 */
[-C--:B------:R-:W-:Y:S01]  /*0e10*/  ISETP.NE.AND P1, PT, R7, R0.reuse, PT ;  /* 0x000000000700720c */ /* 0x080fe20003f25270 */
[----:B------:R-:W-:Y:S02]  /*0e20*/  IMAD.SHL.U32 R4, R6, 0x4, RZ ;  /* 0x0000000406047824 */ /* 0x000fe400078e00ff */
[----:B--2---:R-:W-:Y:S01]  /*0e30*/  IMAD.X R3, RZ, RZ, R15, P0 ;  /* 0x000000ffff037224 */ /* 0x004fe200000e060f */
[----:B------:R-:W-:-:S04]  /*0e40*/  ISETP.NE.AND P0, PT, R11, R0, PT ;  /* 0x000000000b00720c */ /* 0x000fc80003f05270 */
[----:B------:R-:W-:Y:S02]  /*0e50*/  SHF.L.U64.HI R6, R6, 0x2, R3 ;  /* 0x0000000206067819 */ /* 0x000fe40000010203 */
[----:B------:R-:W-:Y:S02]  /*0e60*/  ISETP.EQ.OR P0, PT, R16, 0x2, !P0 ;  /* 0x000000021000780c */ /* 0x000fe40004702670 */
[C---:B0-----:R-:W-:Y:S02]  /*0e70*/  IADD3 R2, P2, PT, R4.reuse, UR10, RZ ;  /* 0x0000000a04027c10 */ /* 0x041fe4000ff5e0ff */
        /* <DEDUP_REMOVED lines=10> */
[----:B------:R-:W-:-:S07]  /*0f20*/  @!P1 IMAD.MOV.U32 R17, RZ, RZ, R7 ;  /* 0x000000ffff119224 */ /* 0x000fce00078e0007 */
.L_x_31:
[----:B------:R-:W-:Y:S05]  /*0f30*/  BSYNC.RECONVERGENT B0 ;  /* 0x0000000000007941 */ /* 0x000fea0003800200 */
.L_x_30:
[----:B------:R-:W-:Y:S04]  /*0f40*/  BSSY.RECONVERGENT B0, `(.L_x_27) ;  /* 0x0000008000007945 */ /* 0x000fe80003800200 */
[----:B------:R-:W-:Y:S05]  /*0f50*/  @P0 BRA `(.L_x_32) ;  /* 0x0000000000180947 */ /* 0x000fea0003800000 */
[----:B------:R-:W2:Y:S02]  /*0f60*/  LDG.E R5, desc[UR6][R4.64+0x8] ;  /* 0x0000080604057981 */ /* 0x000ea4000c1e1900 */
[----:B--2---:R-:W-:-:S13]  /*0f70*/  FSETP.GEU.AND P0, PT, R5, R14, PT ;  /* 0x0000000e0500720b */ /* 0x004fda0003f0e000 */
[----:B------:R-:W-:Y:S05]  /*0f80*/  @P0 BRA `(.L_x_32) ;  /* 0x00000000000c0947 */ /* 0x000fea0003800000 */
[----:B------:R-:W2:Y:S02]  /*0f90*/  LDG.E R2, desc[UR6][R2.64+0x8] ;  /* 0x0000080602027981 */ /* 0x000ea4000c1e1900 */
[----:B--2---:R-:W-:-:S13]  /*0fa0*/  FSETP.NEU.AND P0, PT, R2, RZ, PT ;  /* 0x000000ff0200720b */ /* 0x004fda0003f0d000 */
[----:B------:R-:W-:-:S07]  /*0fb0*/  @!P0 IMAD.MOV.U32 R17, RZ, RZ, R11 ;  /* 0x000000ffff118224 */ /* 0x000fce00078e000b */
.L_x_32:
[----:B------:R-:W-:Y:S05]  /*0fc0*/  BSYNC.RECONVERGENT B0 ;  /* 0x0000000000007941 */ /* 0x000fea0003800200 */
.L_x_27:
[----:B------:R-:W-:Y:S01]  /*0fd0*/  ISETP.NE.AND P0, PT, R17, -0x1, PT ;  /* 0xffffffff1100780c */ /* 0x000fe20003f05270 */
[----:B------:R-:W0:Y:S01]  /*0fe0*/  LDC R4, c[0x0][0x394] ;  /* 0x0000e500ff047b82 */ /* 0x000e220000000800 */
[----:B------:R-:W-:-:S11]  /*0ff0*/  UIADD3 UR5, UPT, UPT, UR4, 0x1, URZ ;  /* 0x0000000104057890 */ /* 0x000fd6000fffe0ff */
[----:B--2---:R-:W1:Y:S01]  /*1000*/  @P0 LDC.64 R2, c[0x0][0x388] ;  /* 0x0000e200ff020b82 */ /* 0x004e620000000a00 */
[----:B------:R-:W-:Y:S02]  /*1010*/  @P0 IMAD.IADD R17, R12, 0x1, R17 ;  /* 0x000000010c110824 */ /* 0x000fe400078e0211 */
[----:B------:R-:W-:Y:S02]  /*1020*/  @P0 IMAD.MOV.U32 R5, RZ, RZ, 0x3f800000 ;  /* 0x3f800000ff050424 */ /* 0x000fe400078e00ff */
[----:B-1----:R-:W-:-:S05]  /*1030*/  @P0 IMAD.WIDE R2, R17, 0x4, R2 ;  /* 0x0000000411020825 */ /* 0x002fca00078e0202 */
[----:B------:R1:W-:Y:S01]  /*1040*/  @P0 STG.E desc[UR6][R2.64], R5 ;  /* 0x0000000502000986 */ /* 0x0003e2000c101906 */
[----:B0-----:R-:W-:-:S13]  /*1050*/  ISETP.NE.AND P0, PT, R4, UR5, PT ;  /* 0x0000000504007c0c */ /* 0x001fda000bf05270 */
[----:B-1----:R-:W-:Y:S05]  /*1060*/  @!P0 EXIT ;  /* 0x000000000000894d */ /* 0x002fea0003800000 */
[----:B------:R-:W-:Y:S01]  /*1070*/  UMOV UR4, UR5 ;  /* 0x0000000500047c82 */ /* 0x000fe20008000000 */
[----:B------:R-:W-:Y:S05]  /*1080*/  BRA `(.L_x_33) ;  /* 0xfffffff000ec7947 */ /* 0x000fea000383ffff */
.L_x_34:
        /* <DEDUP_REMOVED lines=15> */
.L_x_76:


//--------------------- .text._Z15assign_clustersPKfS0_Piiii --------------------------
	.section	.text._Z15assign_clustersPKfS0_Piiii,"ax",@progbits
	.align	128
        .global         _Z15assign_clustersPKfS0_Piiii
        .type           _Z15assign_clustersPKfS0_Piiii,@function
        .size           _Z15assign_clustersPKfS0_Piiii,(.L_x_77 - _Z15assign_clustersPKfS0_Piiii)
        .other          _Z15assign_clustersPKfS0_Piiii,@"STO_CUDA_ENTRY STV_DEFAULT"
_Z15assign_clustersPKfS0_Piiii:
.text._Z15assign_clustersPKfS0_Piiii:
[----:B------:R-:W-:Y:S01]  /*0000*/  LDC R1, c[0x0][0x37c] ;  /* 0x0000df00ff017b82 */ /* 0x000fe20000000800 */
[----:B------:R-:W0:Y:S07]  /*0010*/  S2R R3, SR_TID.X ;  /* 0x0000000000037919 */ /* 0x000e2e0000002100 */
[----:B------:R-:W0:Y:S01]  /*0020*/  S2UR UR4, SR_CTAID.X ;  /* 0x00000000000479c3 */ /* 0x000e220000002500 */
[----:B------:R-:W1:Y:S07]  /*0030*/  LDCU UR5, c[0x0][0x398] ;  /* 0x00007300ff0577ac */ /* 0x000e6e0008000800 */
[----:B------:R-:W0:Y:S02]  /*0040*/  LDC R0, c[0x0][0x360] ;  /* 0x0000d800ff007b82 */ /* 0x000e240000000800 */
[----:B0-----:R-:W-:-:S05]  /*0050*/  IMAD R0, R0, UR4, R3 ;  /* 0x0000000400007c24 */ /* 0x001fca000f8e0203 */
[----:B-1----:R-:W-:-:S13]  /*0060*/  ISETP.GE.AND P0, PT, R0, UR5, PT ;  /* 0x0000000500007c0c */ /* 0x002fda000bf06270 */
[----:B------:R-:W-:Y:S05]  /*0070*/  @P0 EXIT ;  /* 0x000000000000094d */ /* 0x000fea0003800000 */
[----:B------:R-:W0:Y:S01]  /*0080*/  LDCU UR4, c[0x0][0x39c] ;  /* 0x00007380ff0477ac */ /* 0x000e220008000800 */
[----:B------:R-:W-:Y:S01]  /*0090*/  IMAD.MOV.U32 R2, RZ, RZ, RZ ;  /* 0x000000ffff027224 */ /* 0x000fe200078e00ff */
[----:B------:R-:W1:Y:S01]  /*00a0*/  LDCU.64 UR6, c[0x0][0x358] ;  /* 0x00006b00ff0677ac */ /* 0x000e620008000a00 */
[----:B0-----:R-:W-:-:S09]  /*00b0*/  UISETP.GE.AND UP0, UPT, UR4, 0x1, UPT ;  /* 0x000000010400788c */ /* 0x001fd2000bf06270 */
[----:B-1----:R-:W-:Y:S05]  /*00c0*/  BRA.U !UP0, `(.L_x_35) ;  /* 0x0000000d08407547 */ /* 0x002fea000b800000 */
[----:B------:R-:W0:Y:S02]  /*00d0*/  LDC R7, c[0x0][0x3a0] ;  /* 0x0000e800ff077b82 */ /* 0x000e240000000800 */
[----:B0-----:R-:W-:-:S13]  /*00e0*/  ISETP.GE.AND P0, PT, R7, 0x1, PT ;  /* 0x000000010700780c */ /* 0x001fda0003f06270 */
[----:B------:R-:W-:Y:S05]  /*00f0*/  @!P0 BRA `(.L_x_36) ;  /* 0x0000000800388947 */ /* 0x000fea0003800000 */
[----:B------:R-:W0:Y:S01]  /*0100*/  LDCU.64 UR4, c[0x0][0x380] ;  /* 0x00007000ff0477ac */ /* 0x000e220008000a00 */
[C---:B------:R-:W-:Y:S01]  /*0110*/  LOP3.LUT R6, R7.reuse, 0x7ffffff8, RZ, 0xc0, !PT ;  /* 0x7ffffff807067812 */ /* 0x040fe200078ec0ff */
[----:B------:R-:W-:Y:S02]  /*0120*/  HFMA2 R9, -RZ, RZ, 0, 0 ;  /* 0x00000000ff097431 */ /* 0x000fe400000001ff */
[----:B------:R-:W-:Y:S01]  /*0130*/  IMAD R3, R0, R7, RZ ;  /* 0x0000000700037224 */ /* 0x000fe200078e02ff */
[C---:B------:R-:W-:Y:S01]  /*0140*/  LOP3.LUT R4, R7.reuse, 0x7, RZ, 0xc0, !PT ;  /* 0x0000000707047812 */ /* 0x040fe200078ec0ff */
[----:B------:R-:W-:Y:S01]  /*0150*/  IMAD.MOV.U32 R2, RZ, RZ, RZ ;  /* 0x000000ffff027224 */ /* 0x000fe200078e00ff */
[----:B------:R-:W-:Y:S01]  /*0160*/  LOP3.LUT R5, R7, 0x3, RZ, 0xc0, !PT ;  /* 0x0000000307057812 */ /* 0x000fe200078ec0ff */
[----:B------:R-:W-:Y:S02]  /*0170*/  IMAD.MOV.U32 R7, RZ, RZ, 0x7f800000 ;  /* 0x7f800000ff077424 */ /* 0x000fe400078e00ff */
[----:B------:R-:W-:Y:S01]  /*0180*/  IMAD.MOV R8, RZ, RZ, -R6 ;  /* 0x000000ffff087224 */ /* 0x000fe200078e0a06 */
[----:B0-----:R-:W-:-:S04]  /*0190*/  UIADD3 UR4, UP0, UPT, UR4, 0x10, URZ ;  /* 0x0000001004047890 */ /* 0x001fc8000ff1e0ff */
[----:B------:R-:W-:-:S12]  /*01a0*/  UIADD3.X UR5, UPT, UPT, URZ, UR5, URZ, UP0, !UPT ;  /* 0x00000005ff057290 */ /* 0x000fd800087fe4ff */
.L_x_41:
[----:B------:R-:W0:Y:S01]  /*01b0*/  LDC R24, c[0x0][0x3a0] ;  /* 0x0000e800ff187b82 */ /* 0x000e220000000800 */
[----:B------:R-:W-:Y:S01]  /*01c0*/  MOV R22, RZ ;  /* 0x000000ff00167202 */ /* 0x000fe20000000f00 */
[----:B------:R-:W-:Y:S01]  /*01d0*/  IMAD.MOV.U32 R21, RZ, RZ, RZ ;  /* 0x000000ffff157224 */ /* 0x000fe200078e00ff */
[----:B0-----:R-:W-:Y:S01]  /*01e0*/  ISETP.GE.U32.AND P0, PT, R24, 0x8, PT ;  /* 0x000000081800780c */ /* 0x001fe20003f06070 */
[----:B------:R-:W-:-:S12]  /*01f0*/  IMAD R20, R9, R24, RZ ;  /* 0x0000001809147224 */ /* 0x000fd800078e02ff */
[----:B------:R-:W-:Y:S05]  /*0200*/  @!P0 BRA `(.L_x_37) ;  /* 0x0000000000c48947 */ /* 0x000fea0003800000 */
[----:B------:R-:W0:Y:S01]  /*0210*/  LDC.64 R10, c[0x0][0x388] ;  /* 0x0000e200ff0a7b82 */ /* 0x000e220000000a00 */
[----:B------:R-:W-:Y:S01]  /*0220*/  IMAD.MOV.U32 R22, RZ, RZ, RZ ;  /* 0x000000ffff167224 */ /* 0x000fe200078e00ff */
[----:B------:R-:W-:Y:S01]  /*0230*/  MOV R15, R3 ;  /* 0x00000003000f7202 */ /* 0x000fe20000000f00 */
[----:B------:R-:W-:Y:S02]  /*0240*/  IMAD.MOV.U32 R14, RZ, RZ, R8 ;  /* 0x000000ffff0e7224 */ /* 0x000fe400078e0008 */
[----:B0-----:R-:W-:-:S03]  /*0250*/  IMAD.WIDE.U32 R10, R20, 0x4, R10 ;  /* 0x00000004140a7825 */ /* 0x001fc600078e000a */
[----:B------:R-:W-:-:S05]  /*0260*/  IADD3 R12, P0, PT, R10, 0x10, RZ ;  /* 0x000000100a0c7810 */ /* 0x000fca0007f1e0ff */
[----:B------:R-:W-:-:S08]  /*0270*/  IMAD.X R13, RZ, RZ, R11, P0 ;  /* 0x000000ffff0d7224 */ /* 0x000fd000000e060b */
.L_x_38:
[----:B------:R-:W-:Y:S01]  /*0280*/  MOV R10, UR4 ;  /* 0x00000004000a7c02 */ /* 0x000fe20008000f00 */
[----:B------:R-:W-:Y:S01]  /*0290*/  IMAD.U32 R11, RZ, RZ, UR5 ;  /* 0x00000005ff0b7e24 */ /* 0x000fe2000f8e00ff */
[----:B------:R-:W2:Y:S03]  /*02a0*/  LDG.E R17, desc[UR6][R12.64+-0x10] ;  /* 0xfffff0060c117981 */ /* 0x000ea6000c1e1900 */
[----:B------:R-:W-:Y:S01]  /*02b0*/  IMAD.WIDE R10, R15, 0x4, R10 ;  /* 0x000000040f0a7825 */ /* 0x000fe200078e020a */
[----:B------:R-:W3:Y:S04]  /*02c0*/  LDG.E R23, desc[UR6][R12.64+-0xc] ;  /* 0xfffff4060c177981 */ /* 0x000ee8000c1e1900 */
[----:B------:R-:W2:Y:S04]  /*02d0*/  LDG.E R16, desc[UR6][R10.64+-0x10] ;  /* 0xfffff0060a107981 */ /* 0x000ea8000c1e1900 */
[----:B------:R-:W3:Y:S04]  /*02e0*/  LDG.E R18, desc[UR6][R10.64+-0xc] ;  /* 0xfffff4060a127981 */ /* 0x000ee8000c1e1900 */
[----:B------:R-:W4:Y:S04]  /*02f0*/  LDG.E R21, desc[UR6][R12.64+-0x8] ;  /* 0xfffff8060c157981 */ /* 0x000f28000c1e1900 */
[----:B------:R-:W4:Y:S04]  /*0300*/  LDG.E R26, desc[UR6][R10.64+-0x8] ;  /* 0xfffff8060a1a7981 */ /* 0x000f28000c1e1900 */
[----:B------:R-:W5:Y:S04]  /*0310*/  LDG.E R28, desc[UR6][R10.64+0xc] ;  /* 0x00000c060a1c7981 */ /* 0x000f68000c1e1900 */
[----:B------:R-:W5:Y:S01]  /*0320*/  LDG.E R25, desc[UR6][R12.64+0xc] ;  /* 0x00000c060c197981 */ /* 0x000f62000c1e1900 */
[----:B--2---:R-:W-:-:S03]  /*0330*/  FADD R19, R16, -R17 ;  /* 0x8000001110137221 */ /* 0x004fc60000000000 */
[----:B------:R-:W2:Y:S01]  /*0340*/  LDG.E R16, desc[UR6][R12.64+-0x4] ;  /* 0xfffffc060c107981 */ /* 0x000ea2000c1e1900 */
[----:B------:R-:W-:-:S03]  /*0350*/  FFMA R22, R19, R19, R22 ;  /* 0x0000001313167223 */ /* 0x000fc60000000016 */
[----:B------:R-:W2:Y:S01]  /*0360*/  LDG.E R17, desc[UR6][R10.64+-0x4] ;  /* 0xfffffc060a117981 */ /* 0x000ea2000c1e1900 */
[----:B---3--:R-:W-:-:S03]  /*0370*/  FADD R23, R18, -R23 ;  /* 0x8000001712177221 */ /* 0x008fc60000000000 */
[----:B------:R-:W3:Y:S01]  /*0380*/  LDG.E R18, desc[UR6][R12.64] ;  /* 0x000000060c127981 */ /* 0x000ee2000c1e1900 */
[----:B------:R-:W-:Y:S01]  /*0390*/  FFMA R23, R23, R23, R22 ;  /* 0x0000001717177223 */ /* 0x000fe20000000016 */
[----:B----4-:R-:W-:Y:S02]  /*03a0*/  FADD R26, R26, -R21 ;  /* 0x800000151a1a7221 */ /* 0x010fe40000000000 */
[----:B------:R-:W3:Y:S04]  /*03b0*/  LDG.E R19, desc[UR6][R10.64] ;  /* 0x000000060a137981 */ /* 0x000ee8000c1e1900 */
[----:B------:R-:W4:Y:S01]  /*03c0*/  LDG.E R21, desc[UR6][R12.64+0x4] ;  /* 0x000004060c157981 */ /* 0x000f22000c1e1900 */
[----:B------:R-:W-:-:S03]  /*03d0*/  FFMA R27, R26, R26, R23 ;  /* 0x0000001a1a1b7223 */ /* 0x000fc60000000017 */
[----:B------:R-:W4:Y:S04]  /*03e0*/  LDG.E R22, desc[UR6][R10.64+0x4] ;  /* 0x000004060a167981 */ /* 0x000f28000c1e1900 */
[----:B------:R0:W4:Y:S04]  /*03f0*/  LDG.E R23, desc[UR6][R12.64+0x8] ;  /* 0x000008060c177981 */ /* 0x000128000c1e1900 */
[----:B------:R-:W4:Y:S01]  /*0400*/  LDG.E R26, desc[UR6][R10.64+0x8] ;  /* 0x000008060a1a7981 */ /* 0x000f22000c1e1900 */
[----:B------:R-:W-:-:S05]  /*0410*/  VIADD R14, R14, 0x8 ;  /* 0x000000080e0e7836 */ /* 0x000fca0000000000 */
[----:B------:R-:W-:Y:S01]  /*0420*/  ISETP.NE.AND P0, PT, R14, RZ, PT ;  /* 0x000000ff0e00720c */ /* 0x000fe20003f05270 */
[----:B-----5:R-:W-:Y:S01]  /*0430*/  FADD R28, R28, -R25 ;  /* 0x800000191c1c7221 */ /* 0x020fe20000000000 */
[----:B0-----:R-:W-:Y:S01]  /*0440*/  IADD3 R12, P1, PT, R12, 0x20, RZ ;  /* 0x000000200c0c7810 */ /* 0x001fe20007f3e0ff */
[----:B------:R-:W-:-:S03]  /*0450*/  VIADD R15, R15, 0x8 ;  /* 0x000000080f0f7836 */ /* 0x000fc60000000000 */
[----:B------:R-:W-:Y:S01]  /*0460*/  IADD3.X R13, PT, PT, RZ, R13, RZ, P1, !PT ;  /* 0x0000000dff0d7210 */ /* 0x000fe20000ffe4ff */
[----:B--2---:R-:W-:-:S04]  /*0470*/  FADD R16, R17, -R16 ;  /* 0x8000001011107221 */ /* 0x004fc80000000000 */
[----:B------:R-:W-:Y:S01]  /*0480*/  FFMA R27, R16, R16, R27 ;  /* 0x00000010101b7223 */ /* 0x000fe2000000001b */
[----:B---3--:R-:W-:-:S04]  /*0490*/  FADD R18, R19, -R18 ;  /* 0x8000001213127221 */ /* 0x008fc80000000000 */
[----:B------:R-:W-:Y:S01]  /*04a0*/  FFMA R27, R18, R18, R27 ;  /* 0x00000012121b7223 */ /* 0x000fe2000000001b */
[----:B----4-:R-:W-:-:S04]  /*04b0*/  FADD R22, R22, -R21 ;  /* 0x8000001516167221 */ /* 0x010fc80000000000 */
[----:B------:R-:W-:Y:S01]  /*04c0*/  FFMA R27, R22, R22, R27 ;  /* 0x00000016161b7223 */ /* 0x000fe2000000001b */
[----:B------:R-:W-:-:S04]  /*04d0*/  FADD R26, R26, -R23 ;  /* 0x800000171a1a7221 */ /* 0x000fc80000000000 */
[----:B------:R-:W-:-:S04]  /*04e0*/  FFMA R27, R26, R26, R27 ;  /* 0x0000001a1a1b7223 */ /* 0x000fc8000000001b */
[----:B------:R-:W-:Y:S01]  /*04f0*/  FFMA R22, R28, R28, R27 ;  /* 0x0000001c1c167223 */ /* 0x000fe2000000001b */
[----:B------:R-:W-:Y:S06]  /*0500*/  @P0 BRA `(.L_x_38) ;  /* 0xfffffffc005c0947 */ /* 0x000fec000383ffff */
[----:B------:R-:W-:-:S07]  /*0510*/  IMAD.MOV.U32 R21, RZ, RZ, R6 ;  /* 0x000000ffff157224 */ /* 0x000fce00078e0006 */
.L_x_37:
[----:B------:R-:W-:-:S13]  /*0520*/  ISETP.NE.AND P0, PT, R4, RZ, PT ;  /* 0x000000ff0400720c */ /* 0x000fda0003f05270 */
[----:B------:R-:W-:Y:S05]  /*0530*/  @!P0 BRA `(.L_x_39) ;  /* 0x0000000400048947 */ /* 0x000fea0003800000 */
[----:B------:R-:W-:Y:S02]  /*0540*/  IADD3 R10, PT, PT, R4, -0x1, RZ ;  /* 0xffffffff040a7810 */ /* 0x000fe40007ffe0ff */
[----:B------:R-:W-:Y:S02]  /*0550*/  ISETP.NE.AND P1, PT, R5, RZ, PT ;  /* 0x000000ff0500720c */ /* 0x000fe40003f25270 */
[----:B------:R-:W-:-:S13]  /*0560*/  ISETP.GE.U32.AND P0, PT, R10, 0x3, PT ;  /* 0x000000030a00780c */ /* 0x000fda0003f06070 */
[----:B------:R-:W-:Y:S05]  /*0570*/  @!P0 BRA `(.L_x_40) ;  /* 0x0000000000708947 */ /* 0x000fea0003800000 */
[----:B------:R-:W0:Y:S01]  /*0580*/  LDC.64 R14, c[0x0][0x380] ;  /* 0x0000e000ff0e7b82 */ /* 0x000e220000000a00 */
[--C-:B------:R-:W-:Y:S01]  /*0590*/  IMAD.IADD R17, R3, 0x1, R21.reuse ;  /* 0x0000000103117824 */ /* 0x100fe200078e0215 */
[C---:B------:R-:W-:Y:S01]  /*05a0*/  IADD3 R16, P0, PT, R20.reuse, R21, RZ ;  /* 0x0000001514107210 */ /* 0x040fe20007f1e0ff */
[----:B------:R-:W-:-:S05]  /*05b0*/  IMAD.IADD R19, R20, 0x1, R21 ;  /* 0x0000000114137824 */ /* 0x000fca00078e0215 */
[----:B------:R-:W1:Y:S08]  /*05c0*/  LDC.64 R12, c[0x0][0x388] ;  /* 0x0000e200ff0c7b82 */ /* 0x000e700000000a00 */
[----:B------:R-:W2:Y:S01]  /*05d0*/  LDC.64 R10, c[0x0][0x388] ;  /* 0x0000e200ff0a7b82 */ /* 0x000ea20000000a00 */
[----:B0-----:R-:W-:Y:S01]  /*05e0*/  IMAD.WIDE R14, R17, 0x4, R14 ;  /* 0x00000004110e7825 */ /* 0x001fe200078e020e */
[----:B------:R-:W-:-:S04]  /*05f0*/  IADD3.X R17, PT, PT, RZ, RZ, RZ, P0, !PT ;  /* 0x000000ffff117210 */ /* 0x000fc800007fe4ff */
[----:B------:R-:W3:Y:S01]  /*0600*/  LDG.E R18, desc[UR6][R14.64+0x4] ;  /* 0x000004060e127981 */ /* 0x000ee2000c1e1900 */
[----:B-1----:R-:W-:-:S03]  /*0610*/  IMAD.WIDE.U32 R12, R19, 0x4, R12 ;  /* 0x00000004130c7825 */ /* 0x002fc600078e000c */
[----:B------:R-:W4:Y:S04]  /*0620*/  LDG.E R23, desc[UR6][R14.64+0x8] ;  /* 0x000008060e177981 */ /* 0x000f28000c1e1900 */
[----:B------:R-:W5:Y:S01]  /*0630*/  LDG.E R25, desc[UR6][R14.64+0xc] ;  /* 0x00000c060e197981 */ /* 0x000f62000c1e1900 */
[----:B--2---:R-:W-:-:S03]  /*0640*/  LEA R10, P0, R16, R10, 0x2 ;  /* 0x0000000a100a7211 */ /* 0x004fc600078010ff */
[----:B------:R-:W2:Y:S01]  /*0650*/  LDG.E R13, desc[UR6][R12.64] ;  /* 0x000000060c0d7981 */ /* 0x000ea2000c1e1900 */
[----:B------:R-:W-:-:S03]  /*0660*/  LEA.HI.X R11, R16, R11, R17, 0x2, P0 ;  /* 0x0000000b100b7211 */ /* 0x000fc600000f1411 */
[----:B------:R-:W2:Y:S04]  /*0670*/  LDG.E R16, desc[UR6][R14.64] ;  /* 0x000000060e107981 */ /* 0x000ea8000c1e1900 */
[----:B------:R-:W3:Y:S04]  /*0680*/  LDG.E R19, desc[UR6][R10.64+0x4] ;  /* 0x000004060a137981 */ /* 0x000ee8000c1e1900 */
[----:B------:R-:W4:Y:S04]  /*0690*/  LDG.E R26, desc[UR6][R10.64+0x8] ;  /* 0x000008060a1a7981 */ /* 0x000f28000c1e1900 */
[----:B------:R-:W5:Y:S01]  /*06a0*/  LDG.E R28, desc[UR6][R10.64+0xc] ;  /* 0x00000c060a1c7981 */ /* 0x000f62000c1e1900 */
[----:B------:R-:W-:-:S02]  /*06b0*/  VIADD R21, R21, 0x4 ;  /* 0x0000000415157836 */ /* 0x000fc40000000000 */
[----:B--2---:R-:W-:-:S04]  /*06c0*/  FADD R17, R16, -R13 ;  /* 0x8000000d10117221 */ /* 0x004fc80000000000 */
[----:B------:R-:W-:Y:S01]  /*06d0*/  FFMA R17, R17, R17, R22 ;  /* 0x0000001111117223 */ /* 0x000fe20000000016 */
[----:B---3--:R-:W-:Y:S01]  /*06e0*/  FADD R18, R18, -R19 ;  /* 0x8000001312127221 */ /* 0x008fe20000000000 */
[----:B----4-:R-:W-:-:S03]  /*06f0*/  FADD R26, R23, -R26 ;  /* 0x8000001a171a7221 */ /* 0x010fc60000000000 */
[----:B------:R-:W-:Y:S01]  /*0700*/  FFMA R17, R18, R18, R17 ;  /* 0x0000001212117223 */ /* 0x000fe20000000011 */
[----:B-----5:R-:W-:-:S03]  /*0710*/  FADD R28, R25, -R28 ;  /* 0x8000001c191c7221 */ /* 0x020fc60000000000 */
[----:B------:R-:W-:-:S04]  /*0720*/  FFMA R17, R26, R26, R17 ;  /* 0x0000001a1a117223 */ /* 0x000fc80000000011 */
[----:B------:R-:W-:-:S07]  /*0730*/  FFMA R22, R28, R28, R17 ;  /* 0x0000001c1c167223 */ /* 0x000fce0000000011 */
.L_x_40:
[----:B------:R-:W-:Y:S05]  /*0740*/  @!P1 BRA `(.L_x_39) ;  /* 0x0000000000809947 */ /* 0x000fea0003800000 */
[----:B------:R-:W-:Y:S01]  /*0750*/  ISETP.NE.AND P0, PT, R5, 0x1, PT ;  /* 0x000000010500780c */ /* 0x000fe20003f05270 */
[----:B------:R-:W0:Y:S01]  /*0760*/  LDC.64 R12, c[0x0][0x388] ;  /* 0x0000e200ff0c7b82 */ /* 0x000e220000000a00 */
[----:B------:R-:W-:-:S07]  /*0770*/  LOP3.LUT P1, RZ, R24, 0x1, RZ, 0xc0, !PT ;  /* 0x0000000118ff7812 */ /* 0x000fce000782c0ff */
[----:B------:R-:W1:Y:S04]  /*0780*/  LDC.64 R14, c[0x0][0x380] ;  /* 0x0000e000ff0e7b82 */ /* 0x000e680000000a00 */
[CC--:B------:R-:W-:Y:S02]  /*0790*/  @P0 IADD3 R23, P2, PT, R20.reuse, R21.reuse, RZ ;  /* 0x0000001514170210 */ /* 0x0c0fe40007f5e0ff */
[----:B------:R-:W-:Y:S02]  /*07a0*/  @P0 IADD3 R25, PT, PT, R20, R21, RZ ;  /* 0x0000001514190210 */ /* 0x000fe40007ffe0ff */
[----:B------:R-:W2:Y:S01]  /*07b0*/  @P0 LDC.64 R10, c[0x0][0x388] ;  /* 0x0000e200ff0a0b82 */ /* 0x000ea20000000a00 */
[----:B------:R-:W-:-:S07]  /*07c0*/  @P0 IMAD.X R24, RZ, RZ, RZ, P2 ;  /* 0x000000ffff180224 */ /* 0x000fce00010e06ff */
[----:B------:R-:W3:Y:S01]  /*07d0*/  LDC.64 R16, c[0x0][0x380] ;  /* 0x0000e000ff107b82 */ /* 0x000ee20000000a00 */
[----:B0-----:R-:W-:-:S06]  /*07e0*/  @P0 IMAD.WIDE.U32 R12, R25, 0x4, R12 ;  /* 0x00000004190c0825 */ /* 0x001fcc00078e000c */
[----:B------:R-:W4:Y:S01]  /*07f0*/  @P0 LDG.E R13, desc[UR6][R12.64] ;  /* 0x000000060c0d0981 */ /* 0x000f22000c1e1900 */
[----:B------:R-:W0:Y:S01]  /*0800*/  LDC.64 R18, c[0x0][0x388] ;  /* 0x0000e200ff127b82 */ /* 0x000e220000000a00 */
[----:B--2---:R-:W-:-:S04]  /*0810*/  @P0 LEA R10, P2, R23, R10, 0x2 ;  /* 0x0000000a170a0211 */ /* 0x004fc800078410ff */
[----:B------:R-:W-:Y:S01]  /*0820*/  @P0 LEA.HI.X R11, R23, R11, R24, 0x2, P2 ;  /* 0x0000000b170b0211 */ /* 0x000fe200010f1418 */
[----:B------:R-:W-:Y:S01]  /*0830*/  @P0 IMAD.IADD R23, R3, 0x1, R21 ;  /* 0x0000000103170824 */ /* 0x000fe200078e0215 */
[----:B------:R-:W-:-:S03]  /*0840*/  @P0 IADD3 R21, PT, PT, R21, 0x2, RZ ;  /* 0x0000000215150810 */ /* 0x000fc60007ffe0ff */
[----:B-1----:R-:W-:Y:S01]  /*0850*/  @P0 IMAD.WIDE R14, R23, 0x4, R14 ;  /* 0x00000004170e0825 */ /* 0x002fe200078e020e */
[----:B------:R-:W2:Y:S03]  /*0860*/  @P0 LDG.E R10, desc[UR6][R10.64+0x4] ;  /* 0x000004060a0a0981 */ /* 0x000ea6000c1e1900 */
[----:B------:R-:W-:Y:S01]  /*0870*/  @P1 IMAD.IADD R23, R20, 0x1, R21 ;  /* 0x0000000114171824 */ /* 0x000fe200078e0215 */
[----:B------:R-:W-:Y:S01]  /*0880*/  @P1 IADD3 R21, PT, PT, R3, R21, RZ ;  /* 0x0000001503151210 */ /* 0x000fe20007ffe0ff */
[----:B------:R-:W4:Y:S02]  /*0890*/  @P0 LDG.E R20, desc[UR6][R14.64] ;  /* 0x000000060e140981 */ /* 0x000f24000c1e1900 */
[----:B0-----:R-:W-:Y:S02]  /*08a0*/  @P1 IMAD.WIDE.U32 R18, R23, 0x4, R18 ;  /* 0x0000000417121825 */ /* 0x001fe400078e0012 */
[----:B------:R-:W2:Y:S02]  /*08b0*/  @P0 LDG.E R23, desc[UR6][R14.64+0x4] ;  /* 0x000004060e170981 */ /* 0x000ea4000c1e1900 */
[----:B---3--:R-:W-:-:S02]  /*08c0*/  @P1 IMAD.WIDE R16, R21, 0x4, R16 ;  /* 0x0000000415101825 */ /* 0x008fc400078e0210 */
[----:B------:R-:W3:Y:S04]  /*08d0*/  @P1 LDG.E R19, desc[UR6][R18.64] ;  /* 0x0000000612131981 */ /* 0x000ee8000c1e1900 */
[----:B------:R-:W3:Y:S01]  /*08e0*/  @P1 LDG.E R16, desc[UR6][R16.64] ;  /* 0x0000000610101981 */ /* 0x000ee2000c1e1900 */
[----:B----4-:R-:W-:Y:S01]  /*08f0*/  @P0 FADD R21, R20, -R13 ;  /* 0x8000000d14150221 */ /* 0x010fe20000000000 */
[----:B--2---:R-:W-:-:S03]  /*0900*/  @P0 FADD R20, R23, -R10 ;  /* 0x8000000a17140221 */ /* 0x004fc60000000000 */
[----:B------:R-:W-:-:S04]  /*0910*/  @P0 FFMA R21, R21, R21, R22 ;  /* 0x0000001515150223 */ /* 0x000fc80000000016 */
[----:B------:R-:W-:Y:S01]  /*0920*/  @P0 FFMA R22, R20, R20, R21 ;  /* 0x0000001414160223 */ /* 0x000fe20000000015 */
[----:B---3--:R-:W-:-:S04]  /*0930*/  @P1 FADD R11, R16, -R19 ;  /* 0x80000013100b1221 */ /* 0x008fc80000000000 */
[----:B------:R-:W-:-:S07]  /*0940*/  @P1 FFMA R22, R11, R11, R22 ;  /* 0x0000000b0b161223 */ /* 0x000fce0000000016 */
.L_x_39:
[----:B------:R-:W0:Y:S01]  /*0950*/  LDCU UR8, c[0x0][0x39c] ;  /* 0x00007380ff0877ac */ /* 0x000e220008000800 */
[----:B------:R-:W-:Y:S01]  /*0960*/  VIADD R10, R9, 0x1 ;  /* 0x00000001090a7836 */ /* 0x000fe20000000000 */
[----:B------:R-:W-:-:S04]  /*0970*/  FSETP.GEU.AND P0, PT, R22, R7, PT ;  /* 0x000000071600720b */ /* 0x000fc80003f0e000 */
[----:B------:R-:W-:Y:S02]  /*0980*/  FSEL R7, R22, R7, !P0 ;  /* 0x0000000716077208 */ /* 0x000fe40004000000 */
[----:B------:R-:W-:Y:S02]  /*0990*/  SEL R2, R9, R2, !P0 ;  /* 0x0000000209027207 */ /* 0x000fe40004000000 */
[----:B0-----:R-:W-:-:S13]  /*09a0*/  ISETP.NE.AND P1, PT, R10, UR8, PT ;  /* 0x000000080a007c0c */ /* 0x001fda000bf25270 */
[----:B------:R-:W-:Y:S05]  /*09b0*/  @!P1 BRA `(.L_x_35) ;  /* 0x0000000400049947 */ /* 0x000fea0003800000 */
[----:B------:R-:W-:Y:S01]  /*09c0*/  MOV R9, R10 ;  /* 0x0000000a00097202 */ /* 0x000fe20000000f00 */
[----:B------:R-:W-:Y:S06]  /*09d0*/  BRA `(.L_x_41) ;  /* 0xfffffff400f47947 */ /* 0x000fec000383ffff */
.L_x_36:
[----:B------:R-:W-:Y:S01]  /*09e0*/  UISETP.GE.U32.AND UP0, UPT, UR4, 0x4, UPT ;  /* 0x000000040400788c */ /* 0x000fe2000bf06070 */
[----:B------:R-:W-:Y:S02]  /*09f0*/  HFMA2 R5, -RZ, RZ, 0, 0 ;  /* 0x00000000ff057431 */ /* 0x000fe400000001ff */
[----:B------:R-:W-:Y:S01]  /*0a00*/  IMAD.MOV.U32 R3, RZ, RZ, 0x7f800000 ;  /* 0x7f800000ff037424 */ /* 0x000fe200078e00ff */
[----:B------:R-:W-:Y:S01]  /*0a10*/  ULOP3.LUT UR5, UR4, 0x3, URZ, 0xc0, !UPT ;  /* 0x0000000304057892 */ /* 0x000fe2000f8ec0ff */
[----:B------:R-:W-:-:S04]  /*0a20*/  IMAD.MOV.U32 R2, RZ, RZ, RZ ;  /* 0x000000ffff027224 */ /* 0x000fc800078e00ff */
[----:B------:R-:W-:Y:S07]  /*0a30*/  BRA.U !UP0, `(.L_x_42) ;  /* 0x0000000108bc7547 */ /* 0x000fee000b800000 */
[----:B------:R-:W-:Y:S01]  /*0a40*/  ULOP3.LUT UR4, UR4, 0x7ffffffc, URZ, 0xc0, !UPT ;  /* 0x7ffffffc04047892 */ /* 0x000fe2000f8ec0ff */
[----:B------:R-:W-:Y:S01]  /*0a50*/  MOV R3, 0x7f800000 ;  /* 0x7f80000000037802 */ /* 0x000fe20000000f00 */
[----:B------:R-:W-:Y:S01]  /*0a60*/  IMAD.MOV.U32 R4, RZ, RZ, RZ ;  /* 0x000000ffff047224 */ /* 0x000fe200078e00ff */
[----:B------:R-:W-:Y:S01]  /*0a70*/  MOV R2, RZ ;  /* 0x000000ff00027202 */ /* 0x000fe20000000f00 */
[----:B------:R-:W-:Y:S02]  /*0a80*/  UISETP.GT.AND UP0, UPT, UR4, URZ, UPT ;  /* 0x000000ff0400728c */ /* 0x000fe4000bf04270 */
[----:B------:R-:W-:-:S07]  /*0a90*/  IMAD.U32 R5, RZ, RZ, UR4 ;  /* 0x00000004ff057e24 */ /* 0x000fce000f8e00ff */
[----:B------:R-:W-:Y:S05]  /*0aa0*/  BRA.U !UP0, `(.L_x_43) ;  /* 0x0000000108887547 */ /* 0x000fea000b800000 */
[----:B------:R-:W-:Y:S02]  /*0ab0*/  IADD3 R6, PT, PT, R5, -R4, RZ ;  /* 0x8000000405067210 */ /* 0x000fe40007ffe0ff */
[----:B------:R-:W-:Y:S02]  /*0ac0*/  PLOP3.LUT P0, PT, PT, PT, PT, 0x80, 0x8 ;  /* 0x000000000008781c */ /* 0x000fe40003f0f070 */
[----:B------:R-:W-:-:S13]  /*0ad0*/  ISETP.GT.AND P1, PT, R6, 0xc, PT ;  /* 0x0000000c0600780c */ /* 0x000fda0003f24270 */
[----:B------:R-:W-:Y:S05]  /*0ae0*/  @!P1 BRA `(.L_x_44) ;  /* 0x0000000000449947 */ /* 0x000fea0003800000 */
[----:B------:R-:W-:Y:S01]  /*0af0*/  PLOP3.LUT P0, PT, PT, PT, PT, 0x8, 0x80 ;  /* 0x000000000080781c */ /* 0x000fe20003f0e170 */
[----:B------:R-:W-:-:S12]  /*0b00*/  VIADD R7, R5, 0xfffffff4 ;  /* 0xfffffff405077836 */ /* 0x000fd80000000000 */
.L_x_45:
[----:B------:R-:W-:-:S04]  /*0b10*/  FSETP.GT.AND P2, PT, R3, RZ, PT ;  /* 0x000000ff0300720b */ /* 0x000fc80003f44000 */
[----:B------:R-:W-:Y:S02]  /*0b20*/  FSEL R3, R3, RZ, !P2 ;  /* 0x000000ff03037208 */ /* 0x000fe40005000000 */
[----:B------:R-:W-:Y:S02]  /*0b30*/  SEL R2, R4, R2, P2 ;  /* 0x0000000204027207 */ /* 0x000fe40001000000 */
[----:B------:R-:W-:-:S04]  /*0b40*/  FSETP.GT.AND P3, PT, R3, RZ, PT ;  /* 0x000000ff0300720b */ /* 0x000fc80003f64000 */
[----:B------:R-:W-:-:S04]  /*0b50*/  FSEL R3, R3, RZ, !P3 ;  /* 0x000000ff03037208 */ /* 0x000fc80005800000 */
[----:B------:R-:W-:-:S04]  /*0b60*/  FSETP.GT.AND P4, PT, R3, RZ, PT ;  /* 0x000000ff0300720b */ /* 0x000fc80003f84000 */
[----:B------:R-:W-:Y:S02]  /*0b70*/  FSEL R3, R3, RZ, !P4 ;  /* 0x000000ff03037208 */ /* 0x000fe40006000000 */
[----:B------:R-:W-:Y:S02]  /*0b80*/  @P3 IADD3 R2, PT, PT, R4, 0x4, RZ ;  /* 0x0000000404023810 */ /* 0x000fe40007ffe0ff */
[----:B------:R-:W-:-:S04]  /*0b90*/  FSETP.GT.AND P1, PT, R3, RZ, PT ;  /* 0x000000ff0300720b */ /* 0x000fc80003f24000 */
[----:B------:R-:W-:Y:S01]  /*0ba0*/  FSEL R3, R3, RZ, !P1 ;  /* 0x000000ff03037208 */ /* 0x000fe20004800000 */
[----:B------:R-:W-:-:S08]  /*0bb0*/  @P4 VIADD R2, R4, 0x8 ;  /* 0x0000000804024836 */ /* 0x000fd00000000000 */
[C---:B------:R-:W-:Y:S01]  /*0bc0*/  @P1 IADD3 R2, PT, PT, R4.reuse, 0xc, RZ ;  /* 0x0000000c04021810 */ /* 0x040fe20007ffe0ff */
[----:B------:R-:W-:-:S05]  /*0bd0*/  VIADD R4, R4, 0x10 ;  /* 0x0000001004047836 */ /* 0x000fca0000000000 */
[----:B------:R-:W-:-:S13]  /*0be0*/  ISETP.GE.AND P2, PT, R4, R7, PT ;  /* 0x000000070400720c */ /* 0x000fda0003f46270 */
[----:B------:R-:W-:Y:S05]  /*0bf0*/  @!P2 BRA `(.L_x_45) ;  /* 0xfffffffc00c4a947 */ /* 0x000fea000383ffff */
.L_x_44:
[----:B------:R-:W-:-:S04]  /*0c00*/  IADD3 R6, PT, PT, R5, -R4, RZ ;  /* 0x8000000405067210 */ /* 0x000fc80007ffe0ff */
[----:B------:R-:W-:-:S13]  /*0c10*/  ISETP.GT.AND P1, PT, R6, 0x4, PT ;  /* 0x000000040600780c */ /* 0x000fda0003f24270 */
[----:B------:R-:W-:Y:S05]  /*0c20*/  @!P1 BRA `(.L_x_46) ;  /* 0x0000000000209947 */ /* 0x000fea0003800000 */
[C---:B------:R-:W-:Y:S02]  /*0c30*/  FSETP.GT.AND P1, PT, R3.reuse, RZ, PT ;  /* 0x000000ff0300720b */ /* 0x040fe40003f24000 */
[----:B------:R-:W-:Y:S02]  /*0c40*/  PLOP3.LUT P0, PT, PT, PT, PT, 0x8, 0x80 ;  /* 0x000000000080781c */ /* 0x000fe40003f0e170 */
[----:B------:R-:W-:Y:S02]  /*0c50*/  FSEL R3, R3, RZ, !P1 ;  /* 0x000000ff03037208 */ /* 0x000fe40004800000 */
[----:B------:R-:W-:Y:S02]  /*0c60*/  SEL R2, R4, R2, P1 ;  /* 0x0000000204027207 */ /* 0x000fe40000800000 */
[----:B------:R-:W-:-:S04]  /*0c70*/  FSETP.GT.AND P2, PT, R3, RZ, PT ;  /* 0x000000ff0300720b */ /* 0x000fc80003f44000 */
[----:B------:R-:W-:-:S09]  /*0c80*/  FSEL R3, R3, RZ, !P2 ;  /* 0x000000ff03037208 */ /* 0x000fd20005000000 */
[C---:B------:R-:W-:Y:S01]  /*0c90*/  @P2 VIADD R2, R4.reuse, 0x4 ;  /* 0x0000000404022836 */ /* 0x040fe20000000000 */
[----:B------:R-:W-:-:S07]  /*0ca0*/  IADD3 R4, PT, PT, R4, 0x8, RZ ;  /* 0x0000000804047810 */ /* 0x000fce0007ffe0ff */
.L_x_46:
[----:B------:R-:W-:-:S13]  /*0cb0*/  ISETP.NE.OR P0, PT, R4, R5, P0 ;  /* 0x000000050400720c */ /* 0x000fda0000705670 */
[----:B------:R-:W-:Y:S05]  /*0cc0*/  @!P0 BRA `(.L_x_42) ;  /* 0x0000000000188947 */ /* 0x000fea0003800000 */
.L_x_43:
[----:B------:R-:W-:-:S04]  /*0cd0*/  FSETP.GT.AND P1, PT, R3, RZ, PT ;  /* 0x000000ff0300720b */ /* 0x000fc80003f24000 */
[C---:B------:R-:W-:Y:S01]  /*0ce0*/  SEL R2, R4.reuse, R2, P1 ;  /* 0x0000000204027207 */ /* 0x040fe20000800000 */
[----:B------:R-:W-:Y:S01]  /*0cf0*/  VIADD R4, R4, 0x4 ;  /* 0x0000000404047836 */ /* 0x000fe20000000000 */
[----:B------:R-:W-:-:S04]  /*0d00*/  FSEL R3, R3, RZ, !P1 ;  /* 0x000000ff03037208 */ /* 0x000fc80004800000 */
[----:B------:R-:W-:-:S13]  /*0d10*/  ISETP.NE.AND P0, PT, R4, R5, PT ;  /* 0x000000050400720c */ /* 0x000fda0003f05270 */
[----:B------:R-:W-:Y:S05]  /*0d20*/  @P0 BRA `(.L_x_43) ;  /* 0xfffffffc00e80947 */ /* 0x000fea000383ffff */
.L_x_42:
[----:B------:R-:W-:-:S09]  /*0d30*/  UISETP.NE.AND UP0, UPT, UR5, URZ, UPT ;  /* 0x000000ff0500728c */ /* 0x000fd2000bf05270 */
[----:B------:R-:W-:Y:S05]  /*0d40*/  BRA.U !UP0, `(.L_x_35) ;  /* 0x0000000108207547 */ /* 0x000fea000b800000 */
[----:B------:R-:W-:-:S05]  /*0d50*/  UMOV UR4, URZ ;  /* 0x000000ff00047c82 */ /* 0x000fca0008000000 */
.L_x_47:
[----:B------:R-:W-:Y:S01]  /*0d60*/  UIADD3 UR4, UPT, UPT, UR4, 0x1, URZ ;  /* 0x0000000104047890 */ /* 0x000fe2000fffe0ff */
[----:B------:R-:W-:-:S03]  /*0d70*/  FSETP.GT.AND P0, PT, R3, RZ, PT ;  /* 0x000000ff0300720b */ /* 0x000fc60003f04000 */
[----:B------:R-:W-:Y:S01]  /*0d80*/  UISETP.NE.AND UP0, UPT, UR4, UR5, UPT ;  /* 0x000000050400728c */ /* 0x000fe2000bf05270 */
[----:B------:R-:W-:Y:S02]  /*0d90*/  SEL R2, R5, R2, P0 ;  /* 0x0000000205027207 */ /* 0x000fe40000000000 */
[----:B------:R-:W-:Y:S02]  /*0da0*/  FSEL R3, R3, RZ, !P0 ;  /* 0x000000ff03037208 */ /* 0x000fe40004000000 */
[----:B------:R-:W-:-:S04]  /*0db0*/  IADD3 R5, PT, PT, R5, 0x1, RZ ;  /* 0x0000000105057810 */ /* 0x000fc80007ffe0ff */
[----:B------:R-:W-:Y:S05]  /*0dc0*/  BRA.U UP0, `(.L_x_47) ;  /* 0xfffffffd00e47547 */ /* 0x000fea000b83ffff */
.L_x_35:
[----:B------:R-:W0:Y:S02]  /*0dd0*/  LDC.64 R4, c[0x0][0x390] ;  /* 0x0000e400ff047b82 */ /* 0x000e240000000a00 */
[----:B0-----:R-:W-:-:S05]  /*0de0*/  IMAD.WIDE R4, R0, 0x4, R4 ;  /* 0x0000000400047825 */ /* 0x001fca00078e0204 */
[----:B------:R-:W-:Y:S01]  /*0df0*/  STG.E desc[UR6][R4.64], R2 ;  /* 0x0000000204007986 */ /* 0x000fe2000c101906 */
[----:B------:R-:W-:Y:S05]  /*0e00*/  EXIT ;  /* 0x000000000000794d */ /* 0x000fea0003800000 */
.L_x_48:
        /* <DEDUP_REMOVED lines=15> */
.L_x_77:


//--------------------- .text._Z17compute_centroidsPiPfS0_S0_S0_iii --------------------------
	.section	.text._Z17compute_centroidsPiPfS0_S0_S0_iii,"ax",@progbits
	.align	128
        .global         _Z17compute_centroidsPiPfS0_S0_S0_iii
        .type           _Z17compute_centroidsPiPfS0_S0_S0_iii,@function
        .size           _Z17compute_centroidsPiPfS0_S0_S0_iii,(.L_x_78 - _Z17compute_centroidsPiPfS0_S0_S0_iii)
        .other          _Z17compute_centroidsPiPfS0_S0_S0_iii,@"STO_CUDA_ENTRY STV_DEFAULT"
_Z17compute_centroidsPiPfS0_S0_S0_iii:
.text._Z17compute_centroidsPiPfS0_S0_S0_iii:
        /* <DEDUP_REMOVED lines=8> */
[----:B------:R-:W0:Y:S01]  /*0080*/  LDC.64 R2, c[0x0][0x380] ;  /* 0x0000e000ff027b82 */ /* 0x000e220000000a00 */
[----:B------:R-:W1:Y:S01]  /*0090*/  LDCU.64 UR16, c[0x0][0x358] ;  /* 0x00006b00ff1077ac */ /* 0x000e620008000a00 */
[----:B------:R-:W2:Y:S01]  /*00a0*/  LDCU UR9, c[0x0][0x3ac] ;  /* 0x00007580ff0977ac */ /* 0x000ea20008000800 */
[----:B0-----:R-:W-:-:S05]  /*00b0*/  IMAD.WIDE R2, R5, 0x4, R2 ;  /* 0x0000000405027825 */ /* 0x001fca00078e0202 */
[----:B-1----:R0:W5:Y:S01]  /*00c0*/  LDG.E R0, desc[UR16][R2.64] ;  /* 0x0000001002007981 */ /* 0x002162000c1e1900 */
[----:B--2---:R-:W-:-:S09]  /*00d0*/  UISETP.GE.AND UP0, UPT, UR9, 0x1, UPT ;  /* 0x000000010900788c */ /* 0x004fd2000bf06270 */
[----:B0-----:R-:W-:Y:S05]  /*00e0*/  BRA.U !UP0, `(.L_x_49) ;  /* 0x0000000908d07547 */ /* 0x001fea000b800000 */
[----:B------:R-:W-:Y:S02]  /*00f0*/  UISETP.GE.U32.AND UP1, UPT, UR9, 0x10, UPT ;  /* 0x000000100900788c */ /* 0x000fe4000bf26070 */
[----:B------:R-:W-:Y:S01]  /*0100*/  IMAD R3, R5, UR9, RZ ;  /* 0x0000000905037c24 */ /* 0x000fe2000f8e02ff */
[----:B------:R-:W-:Y:S02]  /*0110*/  ULOP3.LUT UR10, UR9, 0xf, URZ, 0xc0, !UPT ;  /* 0x0000000f090a7892 */ /* 0x000fe4000f8ec0ff */
[----:B-----5:R-:W-:Y:S01]  /*0120*/  IMAD R2, R0, UR9, RZ ;  /* 0x0000000900027c24 */ /* 0x020fe2000f8e02ff */
[----:B------:R-:W-:Y:S01]  /*0130*/  UMOV UR4, URZ ;  /* 0x000000ff00047c82 */ /* 0x000fe20008000000 */
[----:B------:R-:W-:Y:S02]  /*0140*/  UISETP.NE.AND UP0, UPT, UR10, URZ, UPT ;  /* 0x000000ff0a00728c */ /* 0x000fe4000bf05270 */
[----:B------:R-:W-:Y:S09]  /*0150*/  BRA.U !UP1, `(.L_x_50) ;  /* 0x0000000509507547 */ /* 0x000ff2000b800000 */
[----:B------:R-:W0:Y:S01]  /*0160*/  LDCU.128 UR12, c[0x0][0x390] ;  /* 0x00007200ff0c77ac */ /* 0x000e220008000c00 */
[----:B------:R-:W-:Y:S02]  /*0170*/  MOV R8, R2 ;  /* 0x0000000200087202 */ /* 0x000fe40000000f00 */
[----:B------:R-:W-:Y:S01]  /*0180*/  MOV R9, R3 ;  /* 0x0000000300097202 */ /* 0x000fe20000000f00 */
[----:B------:R-:W-:-:S04]  /*0190*/  ULOP3.LUT UR4, UR9, 0x7ffffff0, URZ, 0xc0, !UPT ;  /* 0x7ffffff009047892 */ /* 0x000fc8000f8ec0ff */
[----:B------:R-:W-:Y:S02]  /*01a0*/  UIADD3 UR11, UPT, UPT, -UR4, URZ, URZ ;  /* 0x000000ff040b7290 */ /* 0x000fe4000fffe1ff */
[----:B0-----:R-:W-:Y:S02]  /*01b0*/  UIADD3 UR7, UP1, UPT, UR12, 0x20, URZ ;  /* 0x000000200c077890 */ /* 0x001fe4000ff3e0ff */
[----:B------:R-:W-:Y:S02]  /*01c0*/  UIADD3 UR5, UP2, UPT, UR14, 0x20, URZ ;  /* 0x000000200e057890 */ /* 0x000fe4000ff5e0ff */
[----:B------:R-:W-:Y:S02]  /*01d0*/  UIADD3.X UR8, UPT, UPT, URZ, UR13, URZ, UP1, !UPT ;  /* 0x0000000dff087290 */ /* 0x000fe40008ffe4ff */
[----:B------:R-:W-:-:S12]  /*01e0*/  UIADD3.X UR6, UPT, UPT, URZ, UR15, URZ, UP2, !UPT ;  /* 0x0000000fff067290 */ /* 0x000fd800097fe4ff */
.L_x_51:
[----:B------:R-:W-:Y:S02]  /*01f0*/  MOV R4, UR7 ;  /* 0x0000000700047c02 */ /* 0x000fe40008000f00 */
[----:B------:R-:W-:Y:S02]  /*0200*/  MOV R5, UR8 ;  /* 0x0000000800057c02 */ /* 0x000fe40008000f00 */
[----:B0-----:R-:W-:Y:S02]  /*0210*/  MOV R6, UR5 ;  /* 0x0000000500067c02 */ /* 0x001fe40008000f00 */
[----:B------:R-:W-:Y:S01]  /*0220*/  MOV R7, UR6 ;  /* 0x0000000600077c02 */ /* 0x000fe20008000f00 */
[----:B------:R-:W-:-:S04]  /*0230*/  IMAD.WIDE R4, R9, 0x4, R4 ;  /* 0x0000000409047825 */ /* 0x000fc800078e0204 */
[----:B------:R-:W-:Y:S01]  /*0240*/  IMAD.WIDE R6, R8, 0x4, R6 ;  /* 0x0000000408067825 */ /* 0x000fe200078e0206 */
[----:B------:R-:W2:Y:S04]  /*0250*/  LDG.E R10, desc[UR16][R4.64+-0x20] ;  /* 0xffffe010040a7981 */ /* 0x000ea8000c1e1900 */
[----:B------:R-:W2:Y:S04]  /*0260*/  LDG.E R11, desc[UR16][R6.64+-0x20] ;  /* 0xffffe010060b7981 */ /* 0x000ea8000c1e1900 */
[----:B------:R-:W3:Y:S04]  /*0270*/  LDG.E R13, desc[UR16][R6.64+-0x1c] ;  /* 0xffffe410060d7981 */ /* 0x000ee8000c1e1900 */
[----:B------:R-:W4:Y:S04]  /*0280*/  LDG.E R15, desc[UR16][R6.64+-0x18] ;  /* 0xffffe810060f7981 */ /* 0x000f28000c1e1900 */
[----:B------:R-:W5:Y:S01]  /*0290*/  LDG.E R17, desc[UR16][R6.64+-0x14] ;  /* 0xffffec1006117981 */ /* 0x000f62000c1e1900 */
[----:B--2---:R-:W-:-:S05]  /*02a0*/  FADD R11, R10, R11 ;  /* 0x0000000b0a0b7221 */ /* 0x004fca0000000000 */
[----:B------:R0:W-:Y:S04]  /*02b0*/  STG.E desc[UR16][R6.64+-0x20], R11 ;  /* 0xffffe00b06007986 */ /* 0x0001e8000c101910 */
[----:B------:R-:W3:Y:S04]  /*02c0*/  LDG.E R10, desc[UR16][R4.64+-0x1c] ;  /* 0xffffe410040a7981 */ /* 0x000ee8000c1e1900 */
[----:B0-----:R-:W2:Y:S01]  /*02d0*/  LDG.E R11, desc[UR16][R6.64+-0x10] ;  /* 0xfffff010060b7981 */ /* 0x001ea2000c1e1900 */
[----:B---3--:R-:W-:-:S05]  /*02e0*/  FADD R13, R10, R13 ;  /* 0x0000000d0a0d7221 */ /* 0x008fca0000000000 */
[----:B------:R0:W-:Y:S04]  /*02f0*/  STG.E desc[UR16][R6.64+-0x1c], R13 ;  /* 0xffffe40d06007986 */ /* 0x0001e8000c101910 */
[----:B------:R-:W4:Y:S04]  /*0300*/  LDG.E R10, desc[UR16][R4.64+-0x18] ;  /* 0xffffe810040a7981 */ /* 0x000f28000c1e1900 */
[----:B0-----:R-:W3:Y:S01]  /*0310*/  LDG.E R13, desc[UR16][R6.64+-0xc] ;  /* 0xfffff410060d7981 */ /* 0x001ee2000c1e1900 */
[----:B----4-:R-:W-:-:S05]  /*0320*/  FADD R15, R10, R15 ;  /* 0x0000000f0a0f7221 */ /* 0x010fca0000000000 */
[----:B------:R0:W-:Y:S04]  /*0330*/  STG.E desc[UR16][R6.64+-0x18], R15 ;  /* 0xffffe80f06007986 */ /* 0x0001e8000c101910 */
[----:B------:R-:W5:Y:S04]  /*0340*/  LDG.E R10, desc[UR16][R4.64+-0x14] ;  /* 0xffffec10040a7981 */ /* 0x000f68000c1e1900 */
[----:B0-----:R-:W4:Y:S01]  /*0350*/  LDG.E R15, desc[UR16][R6.64+-0x8] ;  /* 0xfffff810060f7981 */ /* 0x001f22000c1e1900 */
[----:B-----5:R-:W-:-:S05]  /*0360*/  FADD R17, R10, R17 ;  /* 0x000000110a117221 */ /* 0x020fca0000000000 */
[----:B------:R0:W-:Y:S04]  /*0370*/  STG.E desc[UR16][R6.64+-0x14], R17 ;  /* 0xffffec1106007986 */ /* 0x0001e8000c101910 */
[----:B------:R-:W2:Y:S04]  /*0380*/  LDG.E R10, desc[UR16][R4.64+-0x10] ;  /* 0xfffff010040a7981 */ /* 0x000ea8000c1e1900 */
[----:B0-----:R-:W5:Y:S01]  /*0390*/  LDG.E R17, desc[UR16][R6.64+-0x4] ;  /* 0xfffffc1006117981 */ /* 0x001f62000c1e1900 */
        /* <DEDUP_REMOVED lines=34> */
[----:B------:R-:W3:Y:S02]  /*05c0*/  LDG.E R10, desc[UR16][R4.64+0x14] ;  /* 0x00001410040a7981 */ /* 0x000ee4000c1e1900 */
[----:B---3--:R-:W-:-:S05]  /*05d0*/  FADD R13, R10, R13 ;  /* 0x0000000d0a0d7221 */ /* 0x008fca0000000000 */
[----:B------:R0:W-:Y:S04]  /*05e0*/  STG.E desc[UR16][R6.64+0x14], R13 ;  /* 0x0000140d06007986 */ /* 0x0001e8000c101910 */
[----:B------:R-:W4:Y:S02]  /*05f0*/  LDG.E R10, desc[UR16][R4.64+0x18] ;  /* 0x00001810040a7981 */ /* 0x000f24000c1e1900 */
[----:B----4-:R-:W-:-:S05]  /*0600*/  FADD R15, R10, R15 ;  /* 0x0000000f0a0f7221 */ /* 0x010fca0000000000 */
[----:B------:R0:W-:Y:S04]  /*0610*/  STG.E desc[UR16][R6.64+0x18], R15 ;  /* 0x0000180f06007986 */ /* 0x0001e8000c101910 */
[----:B------:R-:W5:Y:S01]  /*0620*/  LDG.E R10, desc[UR16][R4.64+0x1c] ;  /* 0x00001c10040a7981 */ /* 0x000f62000c1e1900 */
[----:B------:R-:W-:-:S04]  /*0630*/  UIADD3 UR11, UPT, UPT, UR11, 0x10, URZ ;  /* 0x000000100b0b7890 */ /* 0x000fc8000fffe0ff */
[----:B------:R-:W-:Y:S01]  /*0640*/  UISETP.NE.AND UP1, UPT, UR11, URZ, UPT ;  /* 0x000000ff0b00728c */ /* 0x000fe2000bf25270 */
[----:B------:R-:W-:Y:S02]  /*0650*/  IADD3 R9, PT, PT, R9, 0x10, RZ ;  /* 0x0000001009097810 */ /* 0x000fe40007ffe0ff */
[----:B------:R-:W-:Y:S01]  /*0660*/  IADD3 R8, PT, PT, R8, 0x10, RZ ;  /* 0x0000001008087810 */ /* 0x000fe20007ffe0ff */
[----:B-----5:R-:W-:-:S05]  /*0670*/  FADD R17, R10, R17 ;  /* 0x000000110a117221 */ /* 0x020fca0000000000 */
[----:B------:R0:W-:Y:S01]  /*0680*/  STG.E desc[UR16][R6.64+0x1c], R17 ;  /* 0x00001c1106007986 */ /* 0x0001e2000c101910 */
[----:B------:R-:W-:Y:S05]  /*0690*/  BRA.U UP1, `(.L_x_51) ;  /* 0xfffffff901d47547 */ /* 0x000fea000b83ffff */
.L_x_50:
[----:B------:R-:W-:Y:S05]  /*06a0*/  BRA.U !UP0, `(.L_x_49) ;  /* 0x0000000508607547 */ /* 0x000fea000b800000 */
[----:B------:R-:W-:Y:S02]  /*06b0*/  UISETP.GE.U32.AND UP0, UPT, UR10, 0x8, UPT ;  /* 0x000000080a00788c */ /* 0x000fe4000bf06070 */
[----:B------:R-:W-:-:S04]  /*06c0*/  ULOP3.LUT UR6, UR9, 0x7, URZ, 0xc0, !UPT ;  /* 0x0000000709067892 */ /* 0x000fc8000f8ec0ff */
[----:B------:R-:W-:-:S03]  /*06d0*/  UISETP.NE.AND UP1, UPT, UR6, URZ, UPT ;  /* 0x000000ff0600728c */ /* 0x000fc6000bf25270 */
[----:B------:R-:W-:Y:S08]  /*06e0*/  BRA.U !UP0, `(.L_x_52) ;  /* 0x00000001089c7547 */ /* 0x000ff0000b800000 */
[----:B------:R-:W1:Y:S01]  /*06f0*/  LDC.64 R4, c[0x0][0x390] ;  /* 0x0000e400ff047b82 */ /* 0x000e620000000a00 */
[----:B------:R-:W-:Y:S02]  /*0700*/  IADD3 R9, PT, PT, R3, UR4, RZ ;  /* 0x0000000403097c10 */ /* 0x000fe4000fffe0ff */
[----:B0-----:R-:W-:-:S05]  /*0710*/  IADD3 R11, PT, PT, R2, UR4, RZ ;  /* 0x00000004020b7c10 */ /* 0x001fca000fffe0ff */
[----:B------:R-:W0:Y:S01]  /*0720*/  LDC.64 R6, c[0x0][0x398] ;  /* 0x0000e600ff067b82 */ /* 0x000e220000000a00 */
[----:B-1----:R-:W-:-:S05]  /*0730*/  IMAD.WIDE R4, R9, 0x4, R4 ;  /* 0x0000000409047825 */ /* 0x002fca00078e0204 */
[----:B------:R-:W2:Y:S01]  /*0740*/  LDG.E R8, desc[UR16][R4.64] ;  /* 0x0000001004087981 */ /* 0x000ea2000c1e1900 */
[----:B0-----:R-:W-:-:S05]  /*0750*/  IMAD.WIDE R6, R11, 0x4, R6 ;  /* 0x000000040b067825 */ /* 0x001fca00078e0206 */
        /* <DEDUP_REMOVED lines=29> */
[----:B------:R-:W-:Y:S01]  /*0930*/  UIADD3 UR4, UPT, UPT, UR4, 0x8, URZ ;  /* 0x0000000804047890 */ /* 0x000fe2000fffe0ff */
[----:B-----5:R-:W-:-:S05]  /*0940*/  FADD R15, R8, R15 ;  /* 0x0000000f080f7221 */ /* 0x020fca0000000000 */
[----:B------:R1:W-:Y:S06]  /*0950*/  STG.E desc[UR16][R6.64+0x1c], R15 ;  /* 0x00001c0f06007986 */ /* 0x0003ec000c101910 */
.L_x_52:
[----:B------:R-:W-:Y:S05]  /*0960*/  BRA.U !UP1, `(.L_x_49) ;  /* 0x0000000109b07547 */ /* 0x000fea000b800000 */
[----:B------:R-:W-:Y:S02]  /*0970*/  UISETP.GE.U32.AND UP0, UPT, UR6, 0x4, UPT ;  /* 0x000000040600788c */ /* 0x000fe4000bf06070 */
[----:B------:R-:W-:-:S04]  /*0980*/  ULOP3.LUT UR5, UR9, 0x3, URZ, 0xc0, !UPT ;  /* 0x0000000309057892 */ /* 0x000fc8000f8ec0ff */
[----:B------:R-:W-:-:S03]  /*0990*/  UISETP.NE.AND UP1, UPT, UR5, URZ, UPT ;  /* 0x000000ff0500728c */ /* 0x000fc6000bf25270 */
[----:B------:R-:W-:Y:S08]  /*09a0*/  BRA.U !UP0, `(.L_x_53) ;  /* 0x00000001085c7547 */ /* 0x000ff0000b800000 */
[----:B------:R-:W2:Y:S01]  /*09b0*/  LDC.64 R4, c[0x0][0x390] ;  /* 0x0000e400ff047b82 */ /* 0x000ea20000000a00 */
[----:B-1----:R-:W-:Y:S02]  /*09c0*/  IADD3 R9, PT, PT, R3, UR4, RZ ;  /* 0x0000000403097c10 */ /* 0x002fe4000fffe0ff */
[----:B0-----:R-:W-:-:S05]  /*09d0*/  IADD3 R11, PT, PT, R2, UR4, RZ ;  /* 0x00000004020b7c10 */ /* 0x001fca000fffe0ff */
[----:B------:R-:W0:Y:S01]  /*09e0*/  LDC.64 R6, c[0x0][0x398] ;  /* 0x0000e600ff067b82 */ /* 0x000e220000000a00 */
[----:B--2---:R-:W-:-:S05]  /*09f0*/  IMAD.WIDE R4, R9, 0x4, R4 ;  /* 0x0000000409047825 */ /* 0x004fca00078e0204 */
        /* <DEDUP_REMOVED lines=18> */
.L_x_53:
[----:B------:R-:W-:Y:S05]  /*0b20*/  BRA.U !UP1, `(.L_x_49) ;  /* 0x0000000109407547 */ /* 0x000fea000b800000 */
[----:B-12---:R-:W1:Y:S01]  /*0b30*/  LDC.64 R8, c[0x0][0x390] ;  /* 0x0000e400ff087b82 */ /* 0x006e620000000a00 */
[----:B0-----:R-:W-:Y:S01]  /*0b40*/  IADD3 R11, PT, PT, R2, UR4, RZ ;  /* 0x00000004020b7c10 */ /* 0x001fe2000fffe0ff */
[----:B------:R-:W-:Y:S01]  /*0b50*/  UIADD3 UR5, UPT, UPT, -UR5, URZ, URZ ;  /* 0x000000ff05057290 */ /* 0x000fe2000fffe1ff */
[----:B------:R-:W-:-:S05]  /*0b60*/  IADD3 R13, PT, PT, R3, UR4, RZ ;  /* 0x00000004030d7c10 */ /* 0x000fca000fffe0ff */
[----:B------:R-:W0:Y:S06]  /*0b70*/  LDC.64 R6, c[0x0][0x398] ;  /* 0x0000e600ff067b82 */ /* 0x000e2c0000000a00 */
.L_x_54:
[----:B-1----:R-:W-:-:S04]  /*0b80*/  IMAD.WIDE R4, R13, 0x4, R8 ;  /* 0x000000040d047825 */ /* 0x002fc800078e0208 */
[C---:B0--3--:R-:W-:Y:S02]  /*0b90*/  IMAD.WIDE R2, R11.reuse, 0x4, R6 ;  /* 0x000000040b027825 */ /* 0x049fe400078e0206 */
[----:B------:R-:W2:Y:S04]  /*0ba0*/  LDG.E R4, desc[UR16][R4.64] ;  /* 0x0000001004047981 */ /* 0x000ea8000c1e1900 */
[----:B------:R-:W2:Y:S01]  /*0bb0*/  LDG.E R15, desc[UR16][R2.64] ;  /* 0x00000010020f7981 */ /* 0x000ea2000c1e1900 */
[----:B------:R-:W-:Y:S01]  /*0bc0*/  UIADD3 UR5, UPT, UPT, UR5, 0x1, URZ ;  /* 0x0000000105057890 */ /* 0x000fe2000fffe0ff */
[----:B------:R-:W-:Y:S02]  /*0bd0*/  IADD3 R11, PT, PT, R11, 0x1, RZ ;  /* 0x000000010b0b7810 */ /* 0x000fe40007ffe0ff */
[----:B------:R-:W-:Y:S01]  /*0be0*/  IADD3 R13, PT, PT, R13, 0x1, RZ ;  /* 0x000000010d0d7810 */ /* 0x000fe20007ffe0ff */
[----:B------:R-:W-:Y:S01]  /*0bf0*/  UISETP.NE.AND UP0, UPT, UR5, URZ, UPT ;  /* 0x000000ff0500728c */ /* 0x000fe2000bf05270 */
[----:B--2---:R-:W-:-:S05]  /*0c00*/  FADD R15, R4, R15 ;  /* 0x0000000f040f7221 */ /* 0x004fca0000000000 */
[----:B------:R3:W-:Y:S03]  /*0c10*/  STG.E desc[UR16][R2.64], R15 ;  /* 0x0000000f02007986 */ /* 0x0007e6000c101910 */
[----:B------:R-:W-:Y:S05]  /*0c20*/  BRA.U UP0, `(.L_x_54) ;  /* 0xfffffffd00d47547 */ /* 0x000fea000b83ffff */
.L_x_49:
[----:B---3--:R-:W3:Y:S02]  /*0c30*/  LDC.64 R2, c[0x0][0x3a0] ;  /* 0x0000e800ff027b82 */ /* 0x008ee40000000a00 */
[----:B---3-5:R-:W-:-:S05]  /*0c40*/  IMAD.WIDE R2, R0, 0x4, R2 ;  /* 0x0000000400027825 */ /* 0x028fca00078e0202 */
[----:B------:R-:W3:Y:S02]  /*0c50*/  LDG.E R0, desc[UR16][R2.64] ;  /* 0x0000001002007981 */ /* 0x000ee4000c1e1900 */
[----:B---3--:R-:W-:-:S05]  /*0c60*/  FADD R5, R0, 1 ;  /* 0x3f80000000057421 */ /* 0x008fca0000000000 */
[----:B------:R-:W-:Y:S01]  /*0c70*/  STG.E desc[UR16][R2.64], R5 ;  /* 0x0000000502007986 */ /* 0x000fe2000c101910 */
[----:B------:R-:W-:Y:S05]  /*0c80*/  EXIT ;  /* 0x000000000000794d */ /* 0x000fea0003800000 */
.L_x_55:
        /* <DEDUP_REMOVED lines=15> */
.L_x_78:


//--------------------- .text._Z22computeLaplacianMatrixPfS_S_i --------------------------
	.section	.text._Z22computeLaplacianMatrixPfS_S_i,"ax",@progbits
	.align	128
        .global         _Z22computeLaplacianMatrixPfS_S_i
        .type           _Z22computeLaplacianMatrixPfS_S_i,@function
        .size           _Z22computeLaplacianMatrixPfS_S_i,(.L_x_79 - _Z22computeLaplacianMatrixPfS_S_i)
        .other          _Z22computeLaplacianMatrixPfS_S_i,@"STO_CUDA_ENTRY STV_DEFAULT"
_Z22computeLaplacianMatrixPfS_S_i:
.text._Z22computeLaplacianMatrixPfS_S_i:
[----:B------:R-:W-:Y:S01]  /*0000*/  LDC R1, c[0x0][0x37c] ;  /* 0x0000df00ff017b82 */ /* 0x000fe20000000800 */
[----:B------:R-:W0:Y:S07]  /*0010*/  S2R R0, SR_TID.X ;  /* 0x0000000000007919 */ /* 0x000e2e0000002100 */
[----:B------:R-:W0:Y:S01]  /*0020*/  S2UR UR4, SR_CTAID.X ;  /* 0x00000000000479c3 */ /* 0x000e220000002500 */
[----:B------:R-:W1:Y:S01]  /*0030*/  LDCU UR6, c[0x0][0x398] ;  /* 0x00007300ff0677ac */ /* 0x000e620008000800 */
[----:B------:R-:W2:Y:S06]  /*0040*/  S2R R3, SR_TID.Y ;  /* 0x0000000000037919 */ /* 0x000eac0000002200 */
[----:B------:R-:W0:Y:S08]  /*0050*/  LDC R7, c[0x0][0x360] ;  /* 0x0000d800ff077b82 */ /* 0x000e300000000800 */
[----:B------:R-:W2:Y:S08]  /*0060*/  S2UR UR5, SR_CTAID.Y ;  /* 0x00000000000579c3 */ /* 0x000eb00000002600 */
[----:B------:R-:W2:Y:S01]  /*0070*/  LDC R2, c[0x0][0x364] ;  /* 0x0000d900ff027b82 */ /* 0x000ea20000000800 */
[----:B0-----:R-:W-:-:S02]  /*0080*/  IMAD R7, R7, UR4, R0 ;  /* 0x0000000407077c24 */ /* 0x001fc4000f8e0200 */
[----:B--2---:R-:W-:-:S05]  /*0090*/  IMAD R0, R2, UR5, R3 ;  /* 0x0000000502007c24 */ /* 0x004fca000f8e0203 */
[----:B------:R-:W-:-:S04]  /*00a0*/  VIMNMX R2, PT, PT, R7, R0, !PT ;  /* 0x0000000007027248 */ /* 0x000fc80007fe0100 */
[----:B-1----:R-:W-:-:S13]  /*00b0*/  ISETP.GE.AND P0, PT, R2, UR6, PT ;  /* 0x0000000602007c0c */ /* 0x002fda000bf06270 */
[----:B------:R-:W-:Y:S05]  /*00c0*/  @P0 EXIT ;  /* 0x000000000000094d */ /* 0x000fea0003800000 */
[----:B------:R-:W-:Y:S01]  /*00d0*/  ISETP.NE.AND P0, PT, R7, R0, PT ;  /* 0x000000000700720c */ /* 0x000fe20003f05270 */
[----:B------:R-:W0:-:S12]  /*00e0*/  LDCU.64 UR4, c[0x0][0x358] ;  /* 0x00006b00ff0477ac */ /* 0x000e180008000a00 */
[----:B------:R-:W-:Y:S05]  /*00f0*/  @P0 BRA `(.L_x_56) ;  /* 0x0000000000300947 */ /* 0x000fea0003800000 */
[----:B------:R-:W1:Y:S01]  /*0100*/  LDC.64 R2, c[0x0][0x380] ;  /* 0x0000e000ff027b82 */ /* 0x000e620000000a00 */
[----:B------:R-:W-:-:S07]  /*0110*/  IMAD R9, R7, UR6, R7 ;  /* 0x0000000607097c24 */ /* 0x000fce000f8e0207 */
[----:B------:R-:W2:Y:S01]  /*0120*/  LDC.64 R4, c[0x0][0x388] ;  /* 0x0000e200ff047b82 */ /* 0x000ea20000000a00 */
[----:B-1----:R-:W-:-:S07]  /*0130*/  IMAD.WIDE.U32 R2, R7, 0x4, R2 ;  /* 0x0000000407027825 */ /* 0x002fce00078e0002 */
[----:B------:R-:W1:Y:S01]  /*0140*/  LDC.64 R6, c[0x0][0x390] ;  /* 0x0000e400ff067b82 */ /* 0x000e620000000a00 */
[----:B0-----:R-:W3:Y:S01]  /*0150*/  LDG.E R2, desc[UR4][R2.64] ;  /* 0x0000000402027981 */ /* 0x001ee2000c1e1900 */
[----:B--2---:R-:W-:-:S06]  /*0160*/  IMAD.WIDE.U32 R4, R9, 0x4, R4 ;  /* 0x0000000409047825 */ /* 0x004fcc00078e0004 */
[----:B------:R-:W3:Y:S01]  /*0170*/  LDG.E R5, desc[UR4][R4.64] ;  /* 0x0000000404057981 */ /* 0x000ee2000c1e1900 */
[----:B-1----:R-:W-:-:S04]  /*0180*/  IMAD.WIDE.U32 R6, R9, 0x4, R6 ;  /* 0x0000000409067825 */ /* 0x002fc800078e0006 */
[----:B---3--:R-:W-:-:S05]  /*0190*/  FADD R9, R2, -R5 ;  /* 0x8000000502097221 */ /* 0x008fca0000000000 */
[----:B------:R-:W-:Y:S01]  /*01a0*/  STG.E desc[UR4][R6.64], R9 ;  /* 0x0000000906007986 */ /* 0x000fe2000c101904 */
[----:B------:R-:W-:Y:S05]  /*01b0*/  EXIT ;  /* 0x000000000000794d */ /* 0x000fea0003800000 */
.L_x_56:
[----:B------:R-:W1:Y:S01]  /*01c0*/  LDC.64 R2, c[0x0][0x388] ;  /* 0x0000e200ff027b82 */ /* 0x000e620000000a00 */
[----:B------:R-:W-:-:S07]  /*01d0*/  IMAD R7, R7, UR6, R0 ;  /* 0x0000000607077c24 */ /* 0x000fce000f8e0200 */
[----:B------:R-:W2:Y:S01]  /*01e0*/  LDC.64 R4, c[0x0][0x390] ;  /* 0x0000e400ff047b82 */ /* 0x000ea20000000a00 */
[----:B-1----:R-:W-:-:S06]  /*01f0*/  IMAD.WIDE R2, R7, 0x4, R2 ;  /* 0x0000000407027825 */ /* 0x002fcc00078e0202 */
[----:B0-----:R-:W3:Y:S01]  /*0200*/  LDG.E R2, desc[UR4][R2.64] ;  /* 0x0000000402027981 */ /* 0x001ee2000c1e1900 */
[----:B--2---:R-:W-:-:S04]  /*0210*/  IMAD.WIDE R4, R7, 0x4, R4 ;  /* 0x0000000407047825 */ /* 0x004fc800078e0204 */
[----:B---3--:R-:W-:-:S05]  /*0220*/  FADD R7, -R2, -RZ ;  /* 0x800000ff02077221 */ /* 0x008fca0000000100 */
[----:B------:R-:W-:Y:S01]  /*0230*/  STG.E desc[UR4][R4.64], R7 ;  /* 0x0000000704007986 */ /* 0x000fe2000c101904 */
[----:B------:R-:W-:Y:S05]  /*0240*/  EXIT ;  /* 0x000000000000794d */ /* 0x000fea0003800000 */
.L_x_57:
        /* <DEDUP_REMOVED lines=11> */
.L_x_79:


//--------------------- .text._Z19computeDegreeMatrixPfS_i --------------------------
	.section	.text._Z19computeDegreeMatrixPfS_i,"ax",@progbits
	.align	128
        .global         _Z19computeDegreeMatrixPfS_i
        .type           _Z19computeDegreeMatrixPfS_i,@function
        .size           _Z19computeDegreeMatrixPfS_i,(.L_x_80 - _Z19computeDegreeMatrixPfS_i)
        .other          _Z19computeDegreeMatrixPfS_i,@"STO_CUDA_ENTRY STV_DEFAULT"
_Z19computeDegreeMatrixPfS_i:
.text._Z19computeDegreeMatrixPfS_i:
        /* <DEDUP_REMOVED lines=8> */
[----:B------:R-:W-:Y:S01]  /*0080*/  UISETP.GE.AND UP0, UPT, UR12, 0x1, UPT ;  /* 0x000000010c00788c */ /* 0x000fe2000bf06270 */
[----:B------:R-:W-:Y:S01]  /*0090*/  HFMA2 R0, -RZ, RZ, 0, 0 ;  /* 0x00000000ff007431 */ /* 0x000fe200000001ff */
[----:B------:R-:W0:Y:S07]  /*00a0*/  LDCU.64 UR10, c[0x0][0x358] ;  /* 0x00006b00ff0a77ac */ /* 0x000e2e0008000a00 */
[----:B------:R-:W-:Y:S05]  /*00b0*/  BRA.U !UP0, `(.L_x_58) ;  /* 0x0000000508a87547 */ /* 0x000fea000b800000 */
[----:B------:R-:W-:Y:S02]  /*00c0*/  UISETP.GE.U32.AND UP1, UPT, UR12, 0x10, UPT ;  /* 0x000000100c00788c */ /* 0x000fe4000bf26070 */
[----:B------:R-:W-:Y:S01]  /*00d0*/  IMAD R3, R2, UR12, RZ ;  /* 0x0000000c02037c24 */ /* 0x000fe2000f8e02ff */
[----:B------:R-:W-:Y:S01]  /*00e0*/  ULOP3.LUT UR8, UR12, 0xf, URZ, 0xc0, !UPT ;  /* 0x0000000f0c087892 */ /* 0x000fe2000f8ec0ff */
[----:B------:R-:W-:Y:S01]  /*00f0*/  MOV R0, RZ ;  /* 0x000000ff00007202 */ /* 0x000fe20000000f00 */
[----:B------:R-:W-:Y:S02]  /*0100*/  UMOV UR4, URZ ;  /* 0x000000ff00047c82 */ /* 0x000fe40008000000 */
[----:B------:R-:W-:Y:S02]  /*0110*/  UISETP.NE.AND UP0, UPT, UR8, URZ, UPT ;  /* 0x000000ff0800728c */ /* 0x000fe4000bf05270 */
[----:B------:R-:W-:Y:S09]  /*0120*/  BRA.U !UP1, `(.L_x_59) ;  /* 0x0000000109b87547 */ /* 0x000ff2000b800000 */
[----:B------:R-:W1:Y:S01]  /*0130*/  LDCU.64 UR6, c[0x0][0x380] ;  /* 0x00007000ff0677ac */ /* 0x000e620008000a00 */
[----:B------:R-:W-:Y:S02]  /*0140*/  MOV R0, RZ ;  /* 0x000000ff00007202 */ /* 0x000fe40000000f00 */
[----:B------:R-:W-:Y:S01]  /*0150*/  MOV R6, R3 ;  /* 0x0000000300067202 */ /* 0x000fe20000000f00 */
[----:B------:R-:W-:-:S04]  /*0160*/  ULOP3.LUT UR4, UR12, 0x7ffffff0, URZ, 0xc0, !UPT ;  /* 0x7ffffff00c047892 */ /* 0x000fc8000f8ec0ff */
[----:B------:R-:W-:Y:S02]  /*0170*/  UIADD3 UR9, UPT, UPT, -UR4, URZ, URZ ;  /* 0x000000ff04097290 */ /* 0x000fe4000fffe1ff */
[----:B-1----:R-:W-:-:S04]  /*0180*/  UIADD3 UR5, UP1, UPT, UR6, 0x20, URZ ;  /* 0x0000002006057890 */ /* 0x002fc8000ff3e0ff */
[----:B------:R-:W-:-:S12]  /*0190*/  UIADD3.X UR6, UPT, UPT, URZ, UR7, URZ, UP1, !UPT ;  /* 0x00000007ff067290 */ /* 0x000fd80008ffe4ff */
.L_x_60:
[----:B------:R-:W-:Y:S02]  /*01a0*/  MOV R4, UR5 ;  /* 0x0000000500047c02 */ /* 0x000fe40008000f00 */
[----:B------:R-:W-:-:S03]  /*01b0*/  MOV R5, UR6 ;  /* 0x0000000600057c02 */ /* 0x000fc60008000f00 */
[----:B------:R-:W-:-:S05]  /*01c0*/  IMAD.WIDE R4, R6, 0x4, R4 ;  /* 0x0000000406047825 */ /* 0x000fca00078e0204 */
[----:B0-----:R-:W2:Y:S04]  /*01d0*/  LDG.E R15, desc[UR10][R4.64+-0x20] ;  /* 0xffffe00a040f7981 */ /* 0x001ea8000c1e1900 */
[----:B------:R-:W3:Y:S04]  /*01e0*/  LDG.E R16, desc[UR10][R4.64+-0x1c] ;  /* 0xffffe40a04107981 */ /* 0x000ee8000c1e1900 */
[----:B------:R-:W4:Y:S04]  /*01f0*/  LDG.E R18, desc[UR10][R4.64+-0x18] ;  /* 0xffffe80a04127981 */ /* 0x000f28000c1e1900 */
[----:B------:R-:W5:Y:S04]  /*0200*/  LDG.E R20, desc[UR10][R4.64+-0x14] ;  /* 0xffffec0a04147981 */ /* 0x000f68000c1e1900 */
        /* <DEDUP_REMOVED lines=11> */
[----:B------:R-:W5:Y:S01]  /*02c0*/  LDG.E R14, desc[UR10][R4.64+0x1c] ;  /* 0x00001c0a040e7981 */ /* 0x000f62000c1e1900 */
[----:B------:R-:W-:Y:S01]  /*02d0*/  UIADD3 UR9, UPT, UPT, UR9, 0x10, URZ ;  /* 0x0000001009097890 */ /* 0x000fe2000fffe0ff */
[----:B------:R-:W-:-:S03]  /*02e0*/  IADD3 R6, PT, PT, R6, 0x10, RZ ;  /* 0x0000001006067810 */ /* 0x000fc60007ffe0ff */
[----:B------:R-:W-:Y:S01]  /*02f0*/  UISETP.NE.AND UP1, UPT, UR9, URZ, UPT ;  /* 0x000000ff0900728c */ /* 0x000fe2000bf25270 */
[----:B--2---:R-:W-:-:S04]  /*0300*/  FADD R15, R15, R0 ;  /* 0x000000000f0f7221 */ /* 0x004fc80000000000 */
[----:B---3--:R-:W-:-:S04]  /*0310*/  FADD R15, R15, R16 ;  /* 0x000000100f0f7221 */ /* 0x008fc80000000000 */
[----:B----4-:R-:W-:-:S04]  /*0320*/  FADD R15, R15, R18 ;  /* 0x000000120f0f7221 */ /* 0x010fc80000000000 */
[----:B-----5:R-:W-:-:S04]  /*0330*/  FADD R15, R15, R20 ;  /* 0x000000140f0f7221 */ /* 0x020fc80000000000 */
[----:B------:R-:W-:-:S04]  /*0340*/  FADD R15, R15, R22 ;  /* 0x000000160f0f7221 */ /* 0x000fc80000000000 */
        /* <DEDUP_REMOVED lines=10> */
[----:B------:R-:W-:Y:S01]  /*03f0*/  FADD R0, R7, R14 ;  /* 0x0000000e07007221 */ /* 0x000fe20000000000 */
[----:B------:R-:W-:Y:S06]  /*0400*/  BRA.U UP1, `(.L_x_60) ;  /* 0xfffffffd01647547 */ /* 0x000fec000b83ffff */
.L_x_59:
[----:B------:R-:W-:Y:S05]  /*0410*/  BRA.U !UP0, `(.L_x_58) ;  /* 0x0000000108d07547 */ /* 0x000fea000b800000 */
[----:B------:R-:W-:Y:S02]  /*0420*/  UISETP.GE.U32.AND UP0, UPT, UR8, 0x8, UPT ;  /* 0x000000080800788c */ /* 0x000fe4000bf06070 */
[----:B------:R-:W-:-:S04]  /*0430*/  ULOP3.LUT UR6, UR12, 0x7, URZ, 0xc0, !UPT ;  /* 0x000000070c067892 */ /* 0x000fc8000f8ec0ff */
[----:B------:R-:W-:-:S03]  /*0440*/  UISETP.NE.AND UP1, UPT, UR6, URZ, UPT ;  /* 0x000000ff0600728c */ /* 0x000fc6000bf25270 */
[----:B------:R-:W-:Y:S08]  /*0450*/  BRA.U !UP0, `(.L_x_61) ;  /* 0x0000000108507547 */ /* 0x000ff0000b800000 */
[----:B------:R-:W1:Y:S01]  /*0460*/  LDC.64 R4, c[0x0][0x380] ;  /* 0x0000e000ff047b82 */ /* 0x000e620000000a00 */
[----:B------:R-:W-:-:S05]  /*0470*/  IADD3 R7, PT, PT, R3, UR4, RZ ;  /* 0x0000000403077c10 */ /* 0x000fca000fffe0ff */
[----:B-1----:R-:W-:-:S05]  /*0480*/  IMAD.WIDE R4, R7, 0x4, R4 ;  /* 0x0000000407047825 */ /* 0x002fca00078e0204 */
[----:B0-----:R-:W2:Y:S04]  /*0490*/  LDG.E R7, desc[UR10][R4.64] ;  /* 0x0000000a04077981 */ /* 0x001ea8000c1e1900 */
[----:B------:R-:W3:Y:S04]  /*04a0*/  LDG.E R6, desc[UR10][R4.64+0x4] ;  /* 0x0000040a04067981 */ /* 0x000ee8000c1e1900 */
[----:B------:R-:W4:Y:S04]  /*04b0*/  LDG.E R9, desc[UR10][R4.64+0x8] ;  /* 0x0000080a04097981 */ /* 0x000f28000c1e1900 */
[----:B------:R-:W5:Y:S04]  /*04c0*/  LDG.E R11, desc[UR10][R4.64+0xc] ;  /* 0x00000c0a040b7981 */ /* 0x000f68000c1e1900 */
[----:B------:R-:W5:Y:S04]  /*04d0*/  LDG.E R13, desc[UR10][R4.64+0x10] ;  /* 0x0000100a040d7981 */ /* 0x000f68000c1e1900 */
[----:B------:R-:W5:Y:S04]  /*04e0*/  LDG.E R15, desc[UR10][R4.64+0x14] ;  /* 0x0000140a040f7981 */ /* 0x000f68000c1e1900 */
[----:B------:R-:W5:Y:S04]  /*04f0*/  LDG.E R17, desc[UR10][R4.64+0x18] ;  /* 0x0000180a04117981 */ /* 0x000f68000c1e1900 */
[----:B------:R-:W5:Y:S01]  /*0500*/  LDG.E R19, desc[UR10][R4.64+0x1c] ;  /* 0x00001c0a04137981 */ /* 0x000f62000c1e1900 */
[----:B------:R-:W-:Y:S01]  /*0510*/  UIADD3 UR4, UPT, UPT, UR4, 0x8, URZ ;  /* 0x0000000804047890 */ /* 0x000fe2000fffe0ff */
[----:B--2---:R-:W-:-:S04]  /*0520*/  FADD R7, R0, R7 ;  /* 0x0000000700077221 */ /* 0x004fc80000000000 */
[----:B---3--:R-:W-:-:S04]  /*0530*/  FADD R6, R7, R6 ;  /* 0x0000000607067221 */ /* 0x008fc80000000000 */
[----:B----4-:R-:W-:-:S04]  /*0540*/  FADD R6, R6, R9 ;  /* 0x0000000906067221 */ /* 0x010fc80000000000 */
[----:B-----5:R-:W-:-:S04]  /*0550*/  FADD R6, R6, R11 ;  /* 0x0000000b06067221 */ /* 0x020fc80000000000 */
[----:B------:R-:W-:-:S04]  /*0560*/  FADD R6, R6, R13 ;  /* 0x0000000d06067221 */ /* 0x000fc80000000000 */
[----:B------:R-:W-:-:S04]  /*0570*/  FADD R6, R6, R15 ;  /* 0x0000000f06067221 */ /* 0x000fc80000000000 */
[----:B------:R-:W-:-:S04]  /*0580*/  FADD R6, R6, R17 ;  /* 0x0000001106067221 */ /* 0x000fc80000000000 */
[----:B------:R-:W-:-:S07]  /*0590*/  FADD R0, R6, R19 ;  /* 0x0000001306007221 */ /* 0x000fce0000000000 */
.L_x_61:
        /* <DEDUP_REMOVED lines=11> */
[----:B------:R-:W5:Y:S01]  /*0650*/  LDG.E R11, desc[UR10][R4.64+0xc] ;  /* 0x00000c0a040b7981 */ /* 0x000f62000c1e1900 */
[----:B------:R-:W-:Y:S01]  /*0660*/  UIADD3 UR4, UPT, UPT, UR4, 0x4, URZ ;  /* 0x0000000404047890 */ /* 0x000fe2000fffe0ff */
[----:B--2---:R-:W-:-:S04]  /*0670*/  FADD R7, R0, R7 ;  /* 0x0000000700077221 */ /* 0x004fc80000000000 */
[----:B---3--:R-:W-:-:S04]  /*0680*/  FADD R6, R7, R6 ;  /* 0x0000000607067221 */ /* 0x008fc80000000000 */
[----:B----4-:R-:W-:-:S04]  /*0690*/  FADD R6, R6, R9 ;  /* 0x0000000906067221 */ /* 0x010fc80000000000 */
[----:B-----5:R-:W-:-:S07]  /*06a0*/  FADD R0, R6, R11 ;  /* 0x0000000b06007221 */ /* 0x020fce0000000000 */
.L_x_62:
[----:B------:R-:W-:Y:S05]  /*06b0*/  BRA.U !UP1, `(.L_x_58) ;  /* 0x0000000109287547 */ /* 0x000fea000b800000 */
[----:B------:R-:W1:Y:S01]  /*06c0*/  LDC.64 R6, c[0x0][0x380] ;  /* 0x0000e000ff067b82 */ /* 0x000e620000000a00 */
[----:B------:R-:W-:Y:S01]  /*06d0*/  IADD3 R3, PT, PT, R3, UR4, RZ ;  /* 0x0000000403037c10 */ /* 0x000fe2000fffe0ff */
[----:B------:R-:W-:-:S12]  /*06e0*/  UIADD3 UR5, UPT, UPT, -UR5, URZ, URZ ;  /* 0x000000ff05057290 */ /* 0x000fd8000fffe1ff */
.L_x_63:
[----:B-1----:R-:W-:-:S06]  /*06f0*/  IMAD.WIDE R4, R3, 0x4, R6 ;  /* 0x0000000403047825 */ /* 0x002fcc00078e0206 */
[----:B0-----:R-:W2:Y:S01]  /*0700*/  LDG.E R5, desc[UR10][R4.64] ;  /* 0x0000000a04057981 */ /* 0x001ea2000c1e1900 */
[----:B------:R-:W-:Y:S01]  /*0710*/  UIADD3 UR5, UPT, UPT, UR5, 0x1, URZ ;  /* 0x0000000105057890 */ /* 0x000fe2000fffe0ff */
[----:B------:R-:W-:-:S03]  /*0720*/  IADD3 R3, PT, PT, R3, 0x1, RZ ;  /* 0x0000000103037810 */ /* 0x000fc60007ffe0ff */
[----:B------:R-:W-:Y:S01]  /*0730*/  UISETP.NE.AND UP0, UPT, UR5, URZ, UPT ;  /* 0x000000ff0500728c */ /* 0x000fe2000bf05270 */
[----:B--2---:R-:W-:-:S08]  /*0740*/  FADD R0, R5, R0 ;  /* 0x0000000005007221 */ /* 0x004fd00000000000 */
[----:B------:R-:W-:Y:S05]  /*0750*/  BRA.U UP0, `(.L_x_63) ;  /* 0xfffffffd00e47547 */ /* 0x000fea000b83ffff */
.L_x_58:
[----:B------:R-:W1:Y:S02]  /*0760*/  LDC.64 R4, c[0x0][0x388] ;  /* 0x0000e200ff047b82 */ /* 0x000e640000000a00 */
[----:B-1----:R-:W-:-:S05]  /*0770*/  IMAD.WIDE R2, R2, 0x4, R4 ;  /* 0x0000000402027825 */ /* 0x002fca00078e0204 */
[----:B0-----:R-:W-:Y:S01]  /*0780*/  STG.E desc[UR10][R2.64], R0 ;  /* 0x0000000002007986 */ /* 0x001fe2000c10190a */
[----:B------:R-:W-:Y:S05]  /*0790*/  EXIT ;  /* 0x000000000000794d */ /* 0x000fea0003800000 */
.L_x_64:
        /* <DEDUP_REMOVED lines=14> */
.L_x_80:


//--------------------- .text._Z24computeEuclideanDistancePfS_ii --------------------------
	.section	.text._Z24computeEuclideanDistancePfS_ii,"ax",@progbits
	.align	128
        .global         _Z24computeEuclideanDistancePfS_ii
        .type           _Z24computeEuclideanDistancePfS_ii,@function
        .size           _Z24computeEuclideanDistancePfS_ii,(.L_x_74 - _Z24computeEuclideanDistancePfS_ii)
        .other          _Z24computeEuclideanDistancePfS_ii,@"STO_CUDA_ENTRY STV_DEFAULT"
_Z24computeEuclideanDistancePfS_ii:
.text._Z24computeEuclideanDistancePfS_ii:
[----:B------:R-:W-:Y:S01]  /*0000*/  LDC R1, c[0x0][0x37c] ;  /* 0x0000df00ff017b82 */ /* 0x000fe20000000800 */
[----:B------:R-:W0:Y:S07]  /*0010*/  S2R R3, SR_TID.X ;  /* 0x0000000000037919 */ /* 0x000e2e0000002100 */
[----:B------:R-:W0:Y:S01]  /*0020*/  LDC R8, c[0x0][0x360] ;  /* 0x0000d800ff087b82 */ /* 0x000e220000000800 */
[----:B------:R-:W1:Y:S01]  /*0030*/  LDCU UR6, c[0x0][0x390] ;  /* 0x00007200ff0677ac */ /* 0x000e620008000800 */
[----:B------:R-:W2:Y:S06]  /*0040*/  S2R R0, SR_TID.Y ;  /* 0x0000000000007919 */ /* 0x000eac0000002200 */
[----:B------:R-:W0:Y:S08]  /*0050*/  S2UR UR4, SR_CTAID.X ;  /* 0x00000000000479c3 */ /* 0x000e300000002500 */
[----:B------:R-:W2:Y:S08]  /*0060*/  S2UR UR5, SR_CTAID.Y ;  /* 0x00000000000579c3 */ /* 0x000eb00000002600 */
[----:B------:R-:W2:Y:S01]  /*0070*/  LDC R9, c[0x0][0x364] ;  /* 0x0000d900ff097b82 */ /* 0x000ea20000000800 */
[----:B0-----:R-:W-:-:S02]  /*0080*/  IMAD R8, R8, UR4, R3 ;  /* 0x0000000408087c24 */ /* 0x001fc4000f8e0203 */
[----:B--2---:R-:W-:-:S05]  /*0090*/  IMAD R9, R9, UR5, R0 ;  /* 0x0000000509097c24 */ /* 0x004fca000f8e0200 */
[----:B------:R-:W-:-:S04]  /*00a0*/  VIMNMX R0, PT, PT, R8, R9, !PT ;  /* 0x0000000908007248 */ /* 0x000fc80007fe0100 */
[----:B-1----:R-:W-:-:S13]  /*00b0*/  ISETP.GE.AND P0, PT, R0, UR6, PT ;  /* 0x0000000600007c0c */ /* 0x002fda000bf06270 */
[----:B------:R-:W-:Y:S05]  /*00c0*/  @P0 EXIT ;  /* 0x000000000000094d */ /* 0x000fea0003800000 */
[----:B------:R-:W0:Y:S01]  /*00d0*/  LDC R0, c[0x0][0x394] ;  /* 0x0000e500ff007b82 */ /* 0x000e220000000800 */
[----:B------:R-:W1:Y:S01]  /*00e0*/  LDCU.64 UR6, c[0x0][0x358] ;  /* 0x00006b00ff0677ac */ /* 0x000e620008000a00 */
[----:B------:R-:W-:Y:S01]  /*00f0*/  HFMA2 R13, -RZ, RZ, 0, 0 ;  /* 0x00000000ff0d7431 */ /* 0x000fe200000001ff */
[----:B0-----:R-:W-:-:S13]  /*0100*/  ISETP.GE.AND P0, PT, R0, 0x1, PT ;  /* 0x000000010000780c */ /* 0x001fda0003f06270 */
[----:B-1----:R-:W-:Y:S05]  /*0110*/  @!P0 BRA `(.L_x_65) ;  /* 0x0000000400e88947 */ /* 0x002fea0003800000 */
[C---:B------:R-:W-:Y:S01]  /*0120*/  ISETP.GE.U32.AND P1, PT, R0.reuse, 0x8, PT ;  /* 0x000000080000780c */ /* 0x040fe20003f26070 */
[-C--:B------:R-:W-:Y:S01]  /*0130*/  IMAD R11, R9, R0.reuse, RZ ;  /* 0x00000000090b7224 */ /* 0x080fe200078e02ff */
[----:B------:R-:W-:Y:S01]  /*0140*/  LOP3.LUT R27, R0, 0x7, RZ, 0xc0, !PT ;  /* 0x00000007001b7812 */ /* 0x000fe200078ec0ff */
[----:B------:R-:W-:Y:S01]  /*0150*/  IMAD R10, R8, R0, RZ ;  /* 0x00000000080a7224 */ /* 0x000fe200078e02ff */
[----:B------:R-:W-:Y:S02]  /*0160*/  CS2R R12, SRZ ;  /* 0x00000000000c7805 */ /* 0x000fe4000001ff00 */
[----:B------:R-:W-:-:S07]  /*0170*/  ISETP.NE.AND P0, PT, R27, RZ, PT ;  /* 0x000000ff1b00720c */ /* 0x000fce0003f05270 */
[----:B------:R-:W-:Y:S06]  /*0180*/  @!P1 BRA `(.L_x_66) ;  /* 0x0000000000cc9947 */ /* 0x000fec0003800000 */
[----:B------:R-:W0:Y:S01]  /*0190*/  LDCU.64 UR4, c[0x0][0x380] ;  /* 0x00007000ff0477ac */ /* 0x000e220008000a00 */
[----:B------:R-:W-:Y:S01]  /*01a0*/  LOP3.LUT R12, R0, 0x7ffffff8, RZ, 0xc0, !PT ;  /* 0x7ffffff8000c7812 */ /* 0x000fe200078ec0ff */
[----:B------:R-:W-:Y:S01]  /*01b0*/  HFMA2 R13, -RZ, RZ, 0, 0 ;  /* 0x00000000ff0d7431 */ /* 0x000fe200000001ff */
[----:B------:R-:W-:Y:S02]  /*01c0*/  MOV R15, R10 ;  /* 0x0000000a000f7202 */ /* 0x000fe40000000f00 */
[----:B------:R-:W-:Y:S01]  /*01d0*/  IADD3 R14, PT, PT, -R12, RZ, RZ ;  /* 0x000000ff0c0e7210 */ /* 0x000fe20007ffe1ff */
[----:B0-----:R-:W-:-:S04]  /*01e0*/  UIADD3 UR4, UP0, UPT, UR4, 0x10, URZ ;  /* 0x0000001004047890 */ /* 0x001fc8000ff1e0ff */
[----:B------:R-:W-:Y:S02]  /*01f0*/  UIADD3.X UR5, UPT, UPT, URZ, UR5, URZ, UP0, !UPT ;  /* 0x00000005ff057290 */ /* 0x000fe400087fe4ff */
[----:B------:R-:W-:-:S04]  /*0200*/  MOV R2, UR4 ;  /* 0x0000000400027c02 */ /* 0x000fc80008000f00 */
[----:B------:R-:W-:-:S03]  /*0210*/  MOV R3, UR5 ;  /* 0x0000000500037c02 */ /* 0x000fc60008000f00 */
[----:B------:R-:W-:-:S03]  /*0220*/  IMAD.WIDE.U32 R4, R11, 0x4, R2 ;  /* 0x000000040b047825 */ /* 0x000fc600078e0002 */
[----:B------:R-:W-:Y:S02]  /*0230*/  MOV R6, R4 ;  /* 0x0000000400067202 */ /* 0x000fe40000000f00 */
[----:B------:R-:W-:-:S07]  /*0240*/  MOV R7, R5 ;  /* 0x0000000500077202 */ /* 0x000fce0000000f00 */
.L_x_67:
[----:B------:R-:W-:Y:S01]  /*0250*/  IMAD.WIDE R4, R15, 0x4, R2 ;  /* 0x000000040f047825 */ /* 0x000fe200078e0202 */
[----:B------:R-:W2:Y:S04]  /*0260*/  LDG.E R20, desc[UR6][R6.64+-0x10] ;  /* 0xfffff00606147981 */ /* 0x000ea8000c1e1900 */
[----:B------:R-:W2:Y:S04]  /*0270*/  LDG.E R21, desc[UR6][R4.64+-0x10] ;  /* 0xfffff00604157981 */ /* 0x000ea8000c1e1900 */
[----:B------:R-:W3:Y:S04]  /*0280*/  LDG.E R24, desc[UR6][R6.64+-0xc] ;  /* 0xfffff40606187981 */ /* 0x000ee8000c1e1900 */
[----:B------:R-:W3:Y:S04]  /*0290*/  LDG.E R25, desc[UR6][R4.64+-0xc] ;  /* 0xfffff40604197981 */ /* 0x000ee8000c1e1900 */
[----:B------:R-:W4:Y:S04]  /*02a0*/  LDG.E R16, desc[UR6][R6.64+-0x8] ;  /* 0xfffff80606107981 */ /* 0x000f28000c1e1900 */
[----:B------:R-:W4:Y:S04]  /*02b0*/  LDG.E R17, desc[UR6][R4.64+-0x8] ;  /* 0xfffff80604117981 */ /* 0x000f28000c1e1900 */
[----:B------:R-:W5:Y:S04]  /*02c0*/  LDG.E R18, desc[UR6][R6.64+-0x4] ;  /* 0xfffffc0606127981 */ /* 0x000f68000c1e1900 */
[----:B------:R-:W5:Y:S04]  /*02d0*/  LDG.E R19, desc[UR6][R4.64+-0x4] ;  /* 0xfffffc0604137981 */ /* 0x000f68000c1e1900 */
[----:B------:R-:W5:Y:S01]  /*02e0*/  LDG.E R26, desc[UR6][R6.64+0xc] ;  /* 0x00000c06061a7981 */ /* 0x000f62000c1e1900 */
[----:B--2---:R-:W-:-:S03]  /*02f0*/  FADD R22, R20, -R21 ;  /* 0x8000001514167221 */ /* 0x004fc60000000000 */
[----:B------:R-:W2:Y:S01]  /*0300*/  LDG.E R21, desc[UR6][R6.64] ;  /* 0x0000000606157981 */ /* 0x000ea2000c1e1900 */
[----:B------:R-:W-:-:S03]  /*0310*/  FFMA R23, R22, R22, R13 ;  /* 0x0000001616177223 */ /* 0x000fc6000000000d */
[----:B------:R-:W2:Y:S01]  /*0320*/  LDG.E R20, desc[UR6][R4.64] ;  /* 0x0000000604147981 */ /* 0x000ea2000c1e1900 */
[----:B---3--:R-:W-:-:S03]  /*0330*/  FADD R24, R24, -R25 ;  /* 0x8000001918187221 */ /* 0x008fc60000000000 */
[----:B------:R-:W3:Y:S04]  /*0340*/  LDG.E R22, desc[UR6][R6.64+0x4] ;  /* 0x0000040606167981 */ /* 0x000ee8000c1e1900 */
[----:B------:R-:W3:Y:S01]  /*0350*/  LDG.E R13, desc[UR6][R4.64+0x4] ;  /* 0x00000406040d7981 */ /* 0x000ee2000c1e1900 */
[----:B------:R-:W-:-:S03]  /*0360*/  FFMA R28, R24, R24, R23 ;  /* 0x00000018181c7223 */ /* 0x000fc60000000017 */
[----:B------:R0:W3:Y:S04]  /*0370*/  LDG.E R24, desc[UR6][R6.64+0x8] ;  /* 0x0000080606187981 */ /* 0x0000e8000c1e1900 */
[----:B------:R-:W3:Y:S04]  /*0380*/  LDG.E R23, desc[UR6][R4.64+0x8] ;  /* 0x0000080604177981 */ /* 0x000ee8000c1e1900 */
[----:B------:R-:W3:Y:S01]  /*0390*/  LDG.E R25, desc[UR6][R4.64+0xc] ;  /* 0x00000c0604197981 */ /* 0x000ee2000c1e1900 */
[----:B----4-:R-:W-:Y:S01]  /*03a0*/  FADD R17, R16, -R17 ;  /* 0x8000001110117221 */ /* 0x010fe20000000000 */
[----:B-----5:R-:W-:Y:S01]  /*03b0*/  FADD R19, R18, -R19 ;  /* 0x8000001312137221 */ /* 0x020fe20000000000 */
[----:B------:R-:W-:-:S02]  /*03c0*/  IADD3 R14, PT, PT, R14, 0x8, RZ ;  /* 0x000000080e0e7810 */ /* 0x000fc40007ffe0ff */
[----:B------:R-:W-:Y:S02]  /*03d0*/  FFMA R28, R17, R17, R28 ;  /* 0x00000011111c7223 */ /* 0x000fe4000000001c */
[----:B------:R-:W-:Y:S02]  /*03e0*/  ISETP.NE.AND P1, PT, R14, RZ, PT ;  /* 0x000000ff0e00720c */ /* 0x000fe40003f25270 */
[----:B------:R-:W-:Y:S01]  /*03f0*/  FFMA R28, R19, R19, R28 ;  /* 0x00000013131c7223 */ /* 0x000fe2000000001c */
[----:B0-----:R-:W-:Y:S02]  /*0400*/  IADD3 R6, P2, PT, R6, 0x20, RZ ;  /* 0x0000002006067810 */ /* 0x001fe40007f5e0ff */
[----:B------:R-:W-:Y:S02]  /*0410*/  IADD3 R15, PT, PT, R15, 0x8, RZ ;  /* 0x000000080f0f7810 */ /* 0x000fe40007ffe0ff */
[----:B------:R-:W-:Y:S01]  /*0420*/  IADD3.X R7, PT, PT, RZ, R7, RZ, P2, !PT ;  /* 0x00000007ff077210 */ /* 0x000fe200017fe4ff */
[----:B--2---:R-:W-:-:S04]  /*0430*/  FADD R21, R21, -R20 ;  /* 0x8000001415157221 */ /* 0x004fc80000000000 */
[----:B------:R-:W-:Y:S01]  /*0440*/  FFMA R28, R21, R21, R28 ;  /* 0x00000015151c7223 */ /* 0x000fe2000000001c */
[----:B---3--:R-:W-:-:S04]  /*0450*/  FADD R13, R22, -R13 ;  /* 0x8000000d160d7221 */ /* 0x008fc80000000000 */
[----:B------:R-:W-:Y:S01]  /*0460*/  FFMA R28, R13, R13, R28 ;  /* 0x0000000d0d1c7223 */ /* 0x000fe2000000001c */
[----:B------:R-:W-:-:S04]  /*0470*/  FADD R23, R24, -R23 ;  /* 0x8000001718177221 */ /* 0x000fc80000000000 */
[----:B------:R-:W-:Y:S01]  /*0480*/  FFMA R28, R23, R23, R28 ;  /* 0x00000017171c7223 */ /* 0x000fe2000000001c */
[----:B------:R-:W-:-:S04]  /*0490*/  FADD R25, R26, -R25 ;  /* 0x800000191a197221 */ /* 0x000fc80000000000 */
[----:B------:R-:W-:Y:S01]  /*04a0*/  FFMA R13, R25, R25, R28 ;  /* 0x00000019190d7223 */ /* 0x000fe2000000001c */
[----:B------:R-:W-:Y:S06]  /*04b0*/  @P1 BRA `(.L_x_67) ;  /* 0xfffffffc00641947 */ /* 0x000fec000383ffff */
.L_x_66:
[----:B------:R-:W-:Y:S05]  /*04c0*/  @!P0 BRA `(.L_x_65) ;  /* 0x0000000000fc8947 */ /* 0x000fea0003800000 */
[----:B------:R-:W-:Y:S02]  /*04d0*/  ISETP.GE.U32.AND P1, PT, R27, 0x4, PT ;  /* 0x000000041b00780c */ /* 0x000fe40003f26070 */
[----:B------:R-:W-:-:S04]  /*04e0*/  LOP3.LUT R20, R0, 0x3, RZ, 0xc0, !PT ;  /* 0x0000000300147812 */ /* 0x000fc800078ec0ff */
[----:B------:R-:W-:-:S07]  /*04f0*/  ISETP.NE.AND P0, PT, R20, RZ, PT ;  /* 0x000000ff1400720c */ /* 0x000fce0003f05270 */
[----:B------:R-:W-:Y:S06]  /*0500*/  @!P1 BRA `(.L_x_68) ;  /* 0x00000000006c9947 */ /* 0x000fec0003800000 */
[----:B------:R-:W0:Y:S01]  /*0510*/  LDC.64 R4, c[0x0][0x380] ;  /* 0x0000e000ff047b82 */ /* 0x000e220000000a00 */
[----:B------:R-:W1:Y:S01]  /*0520*/  LDCU.64 UR4, c[0x0][0x380] ;  /* 0x00007000ff0477ac */ /* 0x000e620008000a00 */
[CC--:B------:R-:W-:Y:S02]  /*0530*/  IADD3 R7, PT, PT, R11.reuse, R12.reuse, RZ ;  /* 0x0000000c0b077210 */ /* 0x0c0fe40007ffe0ff */
[-C--:B------:R-:W-:Y:S02]  /*0540*/  IADD3 R14, P1, PT, R11, R12.reuse, RZ ;  /* 0x0000000c0b0e7210 */ /* 0x080fe40007f3e0ff */
[----:B------:R-:W-:Y:S02]  /*0550*/  IADD3 R3, PT, PT, R10, R12, RZ ;  /* 0x0000000c0a037210 */ /* 0x000fe40007ffe0ff */
[----:B------:R-:W-:Y:S02]  /*0560*/  IADD3.X R15, PT, PT, RZ, RZ, RZ, P1, !PT ;  /* 0x000000ffff0f7210 */ /* 0x000fe40000ffe4ff */
[----:B-1----:R-:W-:Y:S01]  /*0570*/  LEA R2, P1, R14, UR4, 0x2 ;  /* 0x000000040e027c11 */ /* 0x002fe2000f8210ff */
[----:B0-----:R-:W-:-:S04]  /*0580*/  IMAD.WIDE.U32 R6, R7, 0x4, R4 ;  /* 0x0000000407067825 */ /* 0x001fc800078e0004 */
[----:B------:R-:W-:Y:S01]  /*0590*/  IMAD.WIDE R4, R3, 0x4, R4 ;  /* 0x0000000403047825 */ /* 0x000fe200078e0204 */
[----:B------:R-:W-:Y:S01]  /*05a0*/  LEA.HI.X R3, R14, UR5, R15, 0x2, P1 ;  /* 0x000000050e037c11 */ /* 0x000fe200088f140f */
[----:B------:R-:W2:Y:S04]  /*05b0*/  LDG.E R6, desc[UR6][R6.64] ;  /* 0x0000000606067981 */ /* 0x000ea8000c1e1900 */
[----:B------:R-:W2:Y:S04]  /*05c0*/  LDG.E R15, desc[UR6][R4.64] ;  /* 0x00000006040f7981 */ /* 0x000ea8000c1e1900 */
[----:B------:R-:W3:Y:S04]  /*05d0*/  LDG.E R17, desc[UR6][R4.64+0x4] ;  /* 0x0000040604117981 */ /* 0x000ee8000c1e1900 */
[----:B------:R-:W3:Y:S04]  /*05e0*/  LDG.E R16, desc[UR6][R2.64+0x4] ;  /* 0x0000040602107981 */ /* 0x000ee8000c1e1900 */
[----:B------:R-:W4:Y:S04]  /*05f0*/  LDG.E R19, desc[UR6][R4.64+0x8] ;  /* 0x0000080604137981 */ /* 0x000f28000c1e1900 */
[----:B------:R-:W4:Y:S04]  /*0600*/  LDG.E R18, desc[UR6][R2.64+0x8] ;  /* 0x0000080602127981 */ /* 0x000f28000c1e1900 */
[----:B------:R-:W5:Y:S04]  /*0610*/  LDG.E R21, desc[UR6][R2.64+0xc] ;  /* 0x00000c0602157981 */ /* 0x000f68000c1e1900 */
[----:B------:R-:W5:Y:S01]  /*0620*/  LDG.E R22, desc[UR6][R4.64+0xc] ;  /* 0x00000c0604167981 */ /* 0x000f62000c1e1900 */
[----:B------:R-:W-:Y:S01]  /*0630*/  IADD3 R12, PT, PT, R12, 0x4, RZ ;  /* 0x000000040c0c7810 */ /* 0x000fe20007ffe0ff */
[----:B--2---:R-:W-:-:S04]  /*0640*/  FADD R14, R6, -R15 ;  /* 0x8000000f060e7221 */ /* 0x004fc80000000000 */
[----:B------:R-:W-:Y:S01]  /*0650*/  FFMA R13, R14, R14, R13 ;  /* 0x0000000e0e0d7223 */ /* 0x000fe2000000000d */
[----:B---3--:R-:W-:-:S04]  /*0660*/  FADD R16, R16, -R17 ;  /* 0x8000001110107221 */ /* 0x008fc80000000000 */
[----:B------:R-:W-:Y:S01]  /*0670*/  FFMA R13, R16, R16, R13 ;  /* 0x00000010100d7223 */ /* 0x000fe2000000000d */
[----:B----4-:R-:W-:-:S04]  /*0680*/  FADD R18, R18, -R19 ;  /* 0x8000001312127221 */ /* 0x010fc80000000000 */
[----:B------:R-:W-:Y:S01]  /*0690*/  FFMA R13, R18, R18, R13 ;  /* 0x00000012120d7223 */ /* 0x000fe2000000000d */
[----:B-----5:R-:W-:-:S04]  /*06a0*/  FADD R22, R21, -R22 ;  /* 0x8000001615167221 */ /* 0x020fc80000000000 */
[----:B------:R-:W-:-:S07]  /*06b0*/  FFMA R13, R22, R22, R13 ;  /* 0x00000016160d7223 */ /* 0x000fce000000000d */
.L_x_68:
[----:B------:R-:W-:Y:S05]  /*06c0*/  @!P0 BRA `(.L_x_65) ;  /* 0x00000000007c8947 */ /* 0x000fea0003800000 */
[----:B------:R-:W-:Y:S02]  /*06d0*/  ISETP.NE.AND P1, PT, R20, 0x1, PT ;  /* 0x000000011400780c */ /* 0x000fe40003f25270 */
[----:B------:R-:W-:-:S04]  /*06e0*/  LOP3.LUT R0, R0, 0x1, RZ, 0xc0, !PT ;  /* 0x0000000100007812 */ /* 0x000fc800078ec0ff */
[----:B------:R-:W-:-:S07]  /*06f0*/  ISETP.NE.U32.AND P0, PT, R0, 0x1, PT ;  /* 0x000000010000780c */ /* 0x000fce0003f05070 */
[----:B------:R-:W0:Y:S01]  /*0700*/  @P1 LDC.64 R4, c[0x0][0x380] ;  /* 0x0000e000ff041b82 */ /* 0x000e220000000a00 */
[CC--:B------:R-:W-:Y:S02]  /*0710*/  @P1 IADD3 R15, PT, PT, R11.reuse, R12.reuse, RZ ;  /* 0x0000000c0b0f1210 */ /* 0x0c0fe40007ffe0ff */
[CC--:B------:R-:W-:Y:S02]  /*0720*/  @P1 IADD3 R0, P2, PT, R11.reuse, R12.reuse, RZ ;  /* 0x0000000c0b001210 */ /* 0x0c0fe40007f5e0ff */
[----:B------:R-:W-:Y:S02]  /*0730*/  @P1 IADD3 R17, PT, PT, R10, R12, RZ ;  /* 0x0000000c0a111210 */ /* 0x000fe40007ffe0ff */
[----:B------:R-:W-:Y:S01]  /*0740*/  @P1 IADD3 R12, PT, PT, R12, 0x2, RZ ;  /* 0x000000020c0c1810 */ /* 0x000fe20007ffe0ff */
[----:B------:R-:W1:Y:S01]  /*0750*/  @P1 LDC.64 R18, c[0x0][0x380] ;  /* 0x0000e000ff121b82 */ /* 0x000e620000000a00 */
[----:B------:R-:W-:Y:S02]  /*0760*/  @P1 IADD3.X R7, PT, PT, RZ, RZ, RZ, P2, !PT ;  /* 0x000000ffff071210 */ /* 0x000fe400017fe4ff */
[----:B------:R-:W-:-:S05]  /*0770*/  @!P0 IADD3 R11, PT, PT, R11, R12, RZ ;  /* 0x0000000c0b0b8210 */ /* 0x000fca0007ffe0ff */
[----:B------:R-:W2:Y:S01]  /*0780*/  @!P0 LDC.64 R2, c[0x0][0x380] ;  /* 0x0000e000ff028b82 */ /* 0x000ea20000000a00 */
[----:B0-----:R-:W-:-:S04]  /*0790*/  @P1 IMAD.WIDE.U32 R14, R15, 0x4, R4 ;  /* 0x000000040f0e1825 */ /* 0x001fc800078e0004 */
[----:B------:R-:W-:Y:S01]  /*07a0*/  @P1 IMAD.WIDE R4, R17, 0x4, R4 ;  /* 0x0000000411041825 */ /* 0x000fe200078e0204 */
[----:B------:R-:W-:Y:S01]  /*07b0*/  @!P0 IADD3 R17, PT, PT, R10, R12, RZ ;  /* 0x0000000c0a118210 */ /* 0x000fe20007ffe0ff */
[----:B------:R-:W3:Y:S01]  /*07c0*/  @P1 LDG.E R14, desc[UR6][R14.64] ;  /* 0x000000060e0e1981 */ /* 0x000ee2000c1e1900 */
[----:B-1----:R-:W-:-:S04]  /*07d0*/  @P1 LEA R6, P2, R0, R18, 0x2 ;  /* 0x0000001200061211 */ /* 0x002fc800078410ff */
[----:B------:R-:W-:Y:S02]  /*07e0*/  @P1 LEA.HI.X R7, R0, R19, R7, 0x2, P2 ;  /* 0x0000001300071211 */ /* 0x000fe400010f1407 */
[----:B------:R-:W3:Y:S01]  /*07f0*/  @P1 LDG.E R19, desc[UR6][R4.64] ;  /* 0x0000000604131981 */ /* 0x000ee2000c1e1900 */
[----:B--2---:R-:W-:-:S03]  /*0800*/  @!P0 IMAD.WIDE.U32 R10, R11, 0x4, R2 ;  /* 0x000000040b0a8825 */ /* 0x004fc600078e0002 */
[----:B------:R-:W2:Y:S01]  /*0810*/  @P1 LDG.E R6, desc[UR6][R6.64+0x4] ;  /* 0x0000040606061981 */ /* 0x000ea2000c1e1900 */
[----:B------:R-:W-:-:S03]  /*0820*/  @!P0 IMAD.WIDE R2, R17, 0x4, R2 ;  /* 0x0000000411028825 */ /* 0x000fc600078e0202 */
[----:B------:R-:W2:Y:S04]  /*0830*/  @P1 LDG.E R17, desc[UR6][R4.64+0x4] ;  /* 0x0000040604111981 */ /* 0x000ea8000c1e1900 */
[----:B------:R-:W4:Y:S04]  /*0840*/  @!P0 LDG.E R10, desc[UR6][R10.64] ;  /* 0x000000060a0a8981 */ /* 0x000f28000c1e1900 */
[----:B------:R-:W4:Y:S01]  /*0850*/  @!P0 LDG.E R3, desc[UR6][R2.64] ;  /* 0x0000000602038981 */ /* 0x000f22000c1e1900 */
[----:B---3--:R-:W-:-:S04]  /*0860*/  @P1 FADD R0, R14, -R19 ;  /* 0x800000130e001221 */ /* 0x008fc80000000000 */
[----:B------:R-:W-:Y:S01]  /*0870*/  @P1 FFMA R12, R0, R0, R13 ;  /* 0x00000000000c1223 */ /* 0x000fe2000000000d */
[----:B--2---:R-:W-:-:S04]  /*0880*/  @P1 FADD R17, R6, -R17 ;  /* 0x8000001106111221 */ /* 0x004fc80000000000 */
[----:B------:R-:W-:Y:S01]  /*0890*/  @P1 FFMA R13, R17, R17, R12 ;  /* 0x00000011110d1223 */ /* 0x000fe2000000000c */
[----:B----4-:R-:W-:-:S04]  /*08a0*/  @!P0 FADD R0, R10, -R3 ;  /* 0x800000030a008221 */ /* 0x010fc80000000000 */
[----:B------:R-:W-:-:S07]  /*08b0*/  @!P0 FFMA R13, R0, R0, R13 ;  /* 0x00000000000d8223 */ /* 0x000fce000000000d */
.L_x_65:
[----:B------:R-:W-:Y:S01]  /*08c0*/  IADD3 R0, PT, PT, R13, -0xd000000, RZ ;  /* 0xf30000000d007810 */ /* 0x000fe20007ffe0ff */
[----:B------:R0:W1:Y:S01]  /*08d0*/  MUFU.RSQ R2, R13 ;  /* 0x0000000d00027308 */ /* 0x0000620000001400 */
[----:B------:R-:W-:Y:S02]  /*08e0*/  BSSY.RECONVERGENT B0, `(.L_x_69) ;  /* 0x000000b000007945 */ /* 0x000fe40003800200 */
[----:B------:R-:W-:-:S13]  /*08f0*/  ISETP.GT.U32.AND P0, PT, R0, 0x727fffff, PT ;  /* 0x727fffff0000780c */ /* 0x000fda0003f04070 */
[----:B0-----:R-:W-:Y:S05]  /*0900*/  @!P0 BRA `(.L_x_70) ;  /* 0x0000000000108947 */ /* 0x001fea0003800000 */
[----:B------:R-:W-:Y:S02]  /*0910*/  MOV R0, R13 ;  /* 0x0000000d00007202 */ /* 0x000fe40000000f00 */
[----:B------:R-:W-:-:S07]  /*0920*/  MOV R7, 0x940 ;  /* 0x0000094000077802 */ /* 0x000fce0000000f00 */
[----:B-1----:R-:W-:Y:S05]  /*0930*/  CALL.REL.NOINC `($__internal_0_$__cuda_sm20_sqrt_rn_f32_slowpath) ;  /* 0x0000000000307944 */ /* 0x002fea0003c00000 */
[----:B------:R-:W-:Y:S05]  /*0940*/  BRA `(.L_x_71) ;  /* 0x0000000000107947 */ /* 0x000fea0003800000 */
.L_x_70:
[C---:B-1----:R-:W-:Y:S01]  /*0950*/  FMUL.FTZ R0, R2.reuse, R13 ;  /* 0x0000000d02007220 */ /* 0x042fe20000410000 */
[----:B------:R-:W-:-:S03]  /*0960*/  FMUL.FTZ R2, R2, 0.5 ;  /* 0x3f00000002027820 */ /* 0x000fc60000410000 */
[----:B------:R-:W-:-:S04]  /*0970*/  FFMA R5, -R0, R0, R13 ;  /* 0x0000000000057223 */ /* 0x000fc8000000010d */
[----:B------:R-:W-:-:S07]  /*0980*/  FFMA R5, R5, R2, R0 ;  /* 0x0000000205057223 */ /* 0x000fce0000000000 */
.L_x_71:
[----:B------:R-:W-:Y:S05]  /*0990*/  BSYNC.RECONVERGENT B0 ;  /* 0x0000000000007941 */ /* 0x000fea0003800200 */
.L_x_69:
[----:B------:R-:W0:Y:S01]  /*09a0*/  LDC.64 R2, c[0x0][0x388] ;  /* 0x0000e200ff027b82 */ /* 0x000e220000000a00 */
[----:B------:R-:W1:Y:S02]  /*09b0*/  LDCU UR4, c[0x0][0x390] ;  /* 0x00007200ff0477ac */ /* 0x000e640008000800 */
[----:B-1----:R-:W-:-:S04]  /*09c0*/  IMAD R9, R8, UR4, R9 ;  /* 0x0000000408097c24 */ /* 0x002fc8000f8e0209 */
[----:B0-----:R-:W-:-:S05]  /*09d0*/  IMAD.WIDE R2, R9, 0x4, R2 ;  /* 0x0000000409027825 */ /* 0x001fca00078e0202 */
[----:B------:R-:W-:Y:S01]  /*09e0*/  STG.E desc[UR6][R2.64], R5 ;  /* 0x0000000502007986 */ /* 0x000fe2000c101906 */
[----:B------:R-:W-:Y:S05]  /*09f0*/  EXIT ;  /* 0x000000000000794d */ /* 0x000fea0003800000 */
        .weak           $__internal_0_$__cuda_sm20_sqrt_rn_f32_slowpath
        .type           $__internal_0_$__cuda_sm20_sqrt_rn_f32_slowpath,@function
        .size           $__internal_0_$__cuda_sm20_sqrt_rn_f32_slowpath,(.L_x_74 - $__internal_0_$__cuda_sm20_sqrt_rn_f32_slowpath)
$__internal_0_$__cuda_sm20_sqrt_rn_f32_slowpath:
[----:B------:R-:W-:-:S13]  /*0a00*/  LOP3.LUT P0, RZ, R0, 0x7fffffff, RZ, 0xc0, !PT ;  /* 0x7fffffff00ff7812 */ /* 0x000fda000780c0ff */
[----:B------:R-:W-:Y:S01]  /*0a10*/  @!P0 MOV R2, R0 ;  /* 0x0000000000028202 */ /* 0x000fe20000000f00 */
[----:B------:R-:W-:Y:S06]  /*0a20*/  @!P0 BRA `(.L_x_72) ;  /* 0x0000000000408947 */ /* 0x000fec0003800000 */
[----:B------:R-:W-:-:S13]  /*0a30*/  FSETP.GEU.FTZ.AND P0, PT, R0, RZ, PT ;  /* 0x000000ff0000720b */ /* 0x000fda0003f1e000 */
[----:B------:R-:W-:Y:S01]  /*0a40*/  @!P0 MOV R2, 0x7fffffff ;  /* 0x7fffffff00028802 */ /* 0x000fe20000000f00 */
[----:B------:R-:W-:Y:S06]  /*0a50*/  @!P0 BRA `(.L_x_72) ;  /* 0x0000000000348947 */ /* 0x000fec0003800000 */
[----:B------:R-:W-:-:S13]  /*0a60*/  FSETP.GTU.FTZ.AND P0, PT, |R0|, +INF , PT ;  /* 0x7f8000000000780b */ /* 0x000fda0003f1c200 */
[----:B------:R-:W-:Y:S01]  /*0a70*/  @P0 FADD.FTZ R2, R0, 1 ;  /* 0x3f80000000020421 */ /* 0x000fe20000010000 */
[----:B------:R-:W-:Y:S06]  /*0a80*/  @P0 BRA `(.L_x_72) ;  /* 0x0000000000280947 */ /* 0x000fec0003800000 */
[----:B------:R-:W-:-:S13]  /*0a90*/  FSETP.NEU.FTZ.AND P0, PT, |R0|, +INF , PT ;  /* 0x7f8000000000780b */ /* 0x000fda0003f1d200 */
[----:B------:R-:W-:-:S04]  /*0aa0*/  @P0 FFMA R3, R0, 1.84467440737095516160e+19, RZ ;  /* 0x5f80000000030823 */ /* 0x000fc800000000ff */
[----:B------:R-:W0:Y:S02]  /*0ab0*/  @P0 MUFU.RSQ R2, R3 ;  /* 0x0000000300020308 */ /* 0x000e240000001400 */
[----:B0-----:R-:W-:Y:S01]  /*0ac0*/  @P0 FMUL.FTZ R4, R3, R2 ;  /* 0x0000000203040220 */ /* 0x001fe20000410000 */
[----:B------:R-:W-:Y:S01]  /*0ad0*/  @P0 FMUL.FTZ R6, R2, 0.5 ;  /* 0x3f00000002060820 */ /* 0x000fe20000410000 */
[----:B------:R-:W-:Y:S02]  /*0ae0*/  @!P0 MOV R2, R0 ;  /* 0x0000000000028202 */ /* 0x000fe40000000f00 */
[----:B------:R-:W-:-:S04]  /*0af0*/  @P0 FADD.FTZ R5, -R4, -RZ ;  /* 0x800000ff04050221 */ /* 0x000fc80000010100 */
[----:B------:R-:W-:-:S04]  /*0b00*/  @P0 FFMA R5, R4, R5, R3 ;  /* 0x0000000504050223 */ /* 0x000fc80000000003 */
[----:B------:R-:W-:-:S04]  /*0b10*/  @P0 FFMA R5, R5, R6, R4 ;  /* 0x0000000605050223 */ /* 0x000fc80000000004 */
[----:B------:R-:W-:-:S07]  /*0b20*/  @P0 FMUL.FTZ R2, R5, 2.3283064365386962891e-10 ;  /* 0x2f80000005020820 */ /* 0x000fce0000410000 */
.L_x_72:
[----:B------:R-:W-:Y:S01]  /*0b30*/  HFMA2 R3, -RZ, RZ, 0, 0 ;  /* 0x00000000ff037431 */ /* 0x000fe200000001ff */
[----:B------:R-:W-:Y:S02]  /*0b40*/  MOV R5, R2 ;  /* 0x0000000200057202 */ /* 0x000fe40000000f00 */
[----:B------:R-:W-:-:S04]  /*0b50*/  MOV R2, R7 ;  /* 0x0000000700027202 */ /* 0x000fc80000000f00 */
[----:B------:R-:W-:Y:S05]  /*0b60*/  RET.REL.NODEC R2 `(_Z24computeEuclideanDistancePfS_ii) ;  /* 0xfffffff402247950 */ /* 0x000fea0003c3ffff */
.L_x_73:
        /* <DEDUP_REMOVED lines=9> */
.L_x_74:


//--------------------- .nv.shared.reserved.0     --------------------------
	.section	.nv.shared.reserved.0,"aw",@nobits
	.weak		__nv_reservedSMEM_offset_0_alias
	.size		__nv_reservedSMEM_offset_0_alias, 0, 64
	.other		__nv_reservedSMEM_offset_0_alias,@"STO_CUDA_RESERVED_SHARED STV_DEFAULT"
__nv_reservedSMEM_offset_0_alias:
	.zero		0
	.zero		64


//--------------------- .nv.constant0._Z20averageWithTransposePfS_i --------------------------
	.section	.nv.constant0._Z20averageWithTransposePfS_i,"a",@progbits
	.sectionflags	@""
	.align	4
.nv.constant0._Z20averageWithTransposePfS_i:
	.zero		916


//--------------------- .nv.constant0._Z21markKNearestNeighborsPfS_ii --------------------------
	.section	.nv.constant0._Z21markKNearestNeighborsPfS_ii,"a",@progbits
	.sectionflags	@""
	.align	4
.nv.constant0._Z21markKNearestNeighborsPfS_ii:
	.zero		920


//--------------------- .nv.constant0._Z15assign_clustersPKfS0_Piiii --------------------------
	.section	.nv.constant0._Z15assign_clustersPKfS0_Piiii,"a",@progbits
	.sectionflags	@""
	.align	4
.nv.constant0._Z15assign_clustersPKfS0_Piiii:
	.zero		932


//--------------------- .nv.constant0._Z17compute_centroidsPiPfS0_S0_S0_iii --------------------------
	.section	.nv.constant0._Z17compute_centroidsPiPfS0_S0_S0_iii,"a",@progbits
	.sectionflags	@""
	.align	4
.nv.constant0._Z17compute_centroidsPiPfS0_S0_S0_iii:
	.zero		948


//--------------------- .nv.constant0._Z22computeLaplacianMatrixPfS_S_i --------------------------
	.section	.nv.constant0._Z22computeLaplacianMatrixPfS_S_i,"a",@progbits
	.sectionflags	@""
	.align	4
.nv.constant0._Z22computeLaplacianMatrixPfS_S_i:
	.zero		924


//--------------------- .nv.constant0._Z19computeDegreeMatrixPfS_i --------------------------
	.section	.nv.constant0._Z19computeDegreeMatrixPfS_i,"a",@progbits
	.sectionflags	@""
	.align	4
.nv.constant0._Z19computeDegreeMatrixPfS_i:
	.zero		916


//--------------------- .nv.constant0._Z24computeEuclideanDistancePfS_ii --------------------------
	.section	.nv.constant0._Z24computeEuclideanDistancePfS_ii,"a",@progbits
	.sectionflags	@""
	.align	4
.nv.constant0._Z24computeEuclideanDistancePfS_ii:
	.zero		920


//--------------------- SYMBOLS --------------------------

	.type		.nv.reservedSmem.offset0,@object
	.size		.nv.reservedSmem.offset0,0x4
